//
// Generated by NVIDIA NVVM Compiler
//
// Compiler Build ID: CL-36424714
// Cuda compilation tools, release 13.0, V13.0.88
// Based on NVVM 20.0.0
//

.version 9.0
.target sm_100
.address_size 64

	// .globl	_Z13stripLabelingPKbPjiii
// _ZZ13stripLabelingPKbPjiiiE8bitmasks has been demoted
// _ZZ13stripLabelingPKbPjiiiE11temp_labels has been demoted
.global .align 1 .b8 _ZN34_INTERNAL_59c2840e_4_k_cu_8cfcc0b54cuda3std3__45__cpo5beginE[1];
.global .align 1 .b8 _ZN34_INTERNAL_59c2840e_4_k_cu_8cfcc0b54cuda3std3__45__cpo3endE[1];
.global .align 1 .b8 _ZN34_INTERNAL_59c2840e_4_k_cu_8cfcc0b54cuda3std3__45__cpo6cbeginE[1];
.global .align 1 .b8 _ZN34_INTERNAL_59c2840e_4_k_cu_8cfcc0b54cuda3std3__45__cpo4cendE[1];
.global .align 1 .b8 _ZN34_INTERNAL_59c2840e_4_k_cu_8cfcc0b54cuda3std3__45__cpo6rbeginE[1];
.global .align 1 .b8 _ZN34_INTERNAL_59c2840e_4_k_cu_8cfcc0b54cuda3std3__45__cpo4rendE[1];
.global .align 1 .b8 _ZN34_INTERNAL_59c2840e_4_k_cu_8cfcc0b54cuda3std3__45__cpo7crbeginE[1];
.global .align 1 .b8 _ZN34_INTERNAL_59c2840e_4_k_cu_8cfcc0b54cuda3std3__45__cpo5crendE[1];
.global .align 1 .b8 _ZN34_INTERNAL_59c2840e_4_k_cu_8cfcc0b54cuda3std3__436_GLOBAL__N__59c2840e_4_k_cu_8cfcc0b56ignoreE[1];
.global .align 1 .b8 _ZN34_INTERNAL_59c2840e_4_k_cu_8cfcc0b54cuda3std3__419piecewise_constructE[1];
.global .align 1 .b8 _ZN34_INTERNAL_59c2840e_4_k_cu_8cfcc0b54cuda3std3__48in_placeE[1];
.global .align 1 .b8 _ZN34_INTERNAL_59c2840e_4_k_cu_8cfcc0b54cuda3std3__420unreachable_sentinelE[1];
.global .align 1 .b8 _ZN34_INTERNAL_59c2840e_4_k_cu_8cfcc0b54cuda3std3__47nulloptE[1];
.global .align 1 .b8 _ZN34_INTERNAL_59c2840e_4_k_cu_8cfcc0b54cuda3std3__48unexpectE[1];
.global .align 1 .b8 _ZN34_INTERNAL_59c2840e_4_k_cu_8cfcc0b54cuda3std6ranges3__45__cpo4swapE[1];
.global .align 1 .b8 _ZN34_INTERNAL_59c2840e_4_k_cu_8cfcc0b54cuda3std6ranges3__45__cpo9iter_moveE[1];
.global .align 1 .b8 _ZN34_INTERNAL_59c2840e_4_k_cu_8cfcc0b54cuda3std6ranges3__45__cpo5beginE[1];
.global .align 1 .b8 _ZN34_INTERNAL_59c2840e_4_k_cu_8cfcc0b54cuda3std6ranges3__45__cpo3endE[1];
.global .align 1 .b8 _ZN34_INTERNAL_59c2840e_4_k_cu_8cfcc0b54cuda3std6ranges3__45__cpo6cbeginE[1];
.global .align 1 .b8 _ZN34_INTERNAL_59c2840e_4_k_cu_8cfcc0b54cuda3std6ranges3__45__cpo4cendE[1];
.global .align 1 .b8 _ZN34_INTERNAL_59c2840e_4_k_cu_8cfcc0b54cuda3std6ranges3__45__cpo7advanceE[1];
.global .align 1 .b8 _ZN34_INTERNAL_59c2840e_4_k_cu_8cfcc0b54cuda3std6ranges3__45__cpo9iter_swapE[1];
.global .align 1 .b8 _ZN34_INTERNAL_59c2840e_4_k_cu_8cfcc0b54cuda3std6ranges3__45__cpo4nextE[1];
.global .align 1 .b8 _ZN34_INTERNAL_59c2840e_4_k_cu_8cfcc0b54cuda3std6ranges3__45__cpo4prevE[1];
.global .align 1 .b8 _ZN34_INTERNAL_59c2840e_4_k_cu_8cfcc0b54cuda3std6ranges3__45__cpo4dataE[1];
.global .align 1 .b8 _ZN34_INTERNAL_59c2840e_4_k_cu_8cfcc0b54cuda3std6ranges3__45__cpo5cdataE[1];
.global .align 1 .b8 _ZN34_INTERNAL_59c2840e_4_k_cu_8cfcc0b54cuda3std6ranges3__45__cpo4sizeE[1];
.global .align 1 .b8 _ZN34_INTERNAL_59c2840e_4_k_cu_8cfcc0b54cuda3std6ranges3__45__cpo5ssizeE[1];
.global .align 1 .b8 _ZN34_INTERNAL_59c2840e_4_k_cu_8cfcc0b54cuda3std6ranges3__45__cpo8distanceE[1];
.global .align 1 .b8 _ZN34_INTERNAL_59c2840e_4_k_cu_8cfcc0b56thrust24THRUST_300001_SM_1000_NS8cuda_cub3parE[1];
.global .align 1 .b8 _ZN34_INTERNAL_59c2840e_4_k_cu_8cfcc0b56thrust24THRUST_300001_SM_1000_NS8cuda_cub10par_nosyncE[1];
.global .align 1 .b8 _ZN34_INTERNAL_59c2840e_4_k_cu_8cfcc0b56thrust24THRUST_300001_SM_1000_NS6system6detail10sequential3seqE[1];
.global .align 1 .b8 _ZN34_INTERNAL_59c2840e_4_k_cu_8cfcc0b56thrust24THRUST_300001_SM_1000_NS12placeholders2_1E[1];
.global .align 1 .b8 _ZN34_INTERNAL_59c2840e_4_k_cu_8cfcc0b56thrust24THRUST_300001_SM_1000_NS12placeholders2_2E[1];
.global .align 1 .b8 _ZN34_INTERNAL_59c2840e_4_k_cu_8cfcc0b56thrust24THRUST_300001_SM_1000_NS12placeholders2_3E[1];
.global .align 1 .b8 _ZN34_INTERNAL_59c2840e_4_k_cu_8cfcc0b56thrust24THRUST_300001_SM_1000_NS12placeholders2_4E[1];
.global .align 1 .b8 _ZN34_INTERNAL_59c2840e_4_k_cu_8cfcc0b56thrust24THRUST_300001_SM_1000_NS12placeholders2_5E[1];
.global .align 1 .b8 _ZN34_INTERNAL_59c2840e_4_k_cu_8cfcc0b56thrust24THRUST_300001_SM_1000_NS12placeholders2_6E[1];
.global .align 1 .b8 _ZN34_INTERNAL_59c2840e_4_k_cu_8cfcc0b56thrust24THRUST_300001_SM_1000_NS12placeholders2_7E[1];
.global .align 1 .b8 _ZN34_INTERNAL_59c2840e_4_k_cu_8cfcc0b56thrust24THRUST_300001_SM_1000_NS12placeholders2_8E[1];
.global .align 1 .b8 _ZN34_INTERNAL_59c2840e_4_k_cu_8cfcc0b56thrust24THRUST_300001_SM_1000_NS12placeholders2_9E[1];
.global .align 1 .b8 _ZN34_INTERNAL_59c2840e_4_k_cu_8cfcc0b56thrust24THRUST_300001_SM_1000_NS12placeholders3_10E[1];
.global .align 1 .b8 _ZN34_INTERNAL_59c2840e_4_k_cu_8cfcc0b56thrust24THRUST_300001_SM_1000_NS3seqE[1];

.visible .entry _Z13stripLabelingPKbPjiii(
	.param .u64 .ptr .align 1 _Z13stripLabelingPKbPjiii_param_0,
	.param .u64 .ptr .align 1 _Z13stripLabelingPKbPjiii_param_1,
	.param .u32 _Z13stripLabelingPKbPjiii_param_2,
	.param .u32 _Z13stripLabelingPKbPjiii_param_3,
	.param .u32 _Z13stripLabelingPKbPjiii_param_4
)
{
	.reg .pred 	%p<10>;
	.reg .b16 	%rs<2>;
	.reg .b32 	%r<38>;
	.reg .b64 	%rd<11>;
	// demoted variable
	.shared .align 4 .b8 _ZZ13stripLabelingPKbPjiiiE8bitmasks[16];
	// demoted variable
	.shared .align 4 .b8 _ZZ13stripLabelingPKbPjiiiE11temp_labels[512];
	ld.param.u64 	%rd2, [_Z13stripLabelingPKbPjiii_param_0];
	ld.param.u64 	%rd3, [_Z13stripLabelingPKbPjiii_param_1];
	ld.param.u32 	%r10, [_Z13stripLabelingPKbPjiii_param_2];
	ld.param.u32 	%r12, [_Z13stripLabelingPKbPjiii_param_3];
	ld.param.u32 	%r11, [_Z13stripLabelingPKbPjiii_param_4];
	cvta.to.global.u64 	%rd1, %rd3;
	mov.u32 	%r13, %ctaid.y;
	shl.b32 	%r14, %r13, 2;
	mov.u32 	%r1, %tid.y;
	add.s32 	%r2, %r14, %r1;
	mov.u32 	%r15, %ctaid.x;
	shl.b32 	%r16, %r15, 5;
	mov.u32 	%r3, %tid.x;
	add.s32 	%r4, %r16, %r3;
	setp.ge.s32 	%p1, %r2, %r12;
	setp.ge.s32 	%p2, %r4, %r10;
	or.pred  	%p3, %p2, %p1;
	@%p3 bra 	$L__BB0_10;
	cvta.to.global.u64 	%rd4, %rd2;
	mad.lo.s32 	%r17, %r11, %r2, %r4;
	cvt.s64.s32 	%rd5, %r17;
	add.s64 	%rd6, %rd4, %rd5;
	ld.global.s8 	%rs1, [%rd6];
	setp.gt.s16 	%p4, %rs1, 0;
	mov.b32 	%r18, -1;
	vote.sync.ballot.b32 	%r5, %p4, %r18;
	setp.ne.s32 	%p6, %r3, 0;
	shl.b32 	%r19, %r1, 2;
	mov.u32 	%r20, _ZZ13stripLabelingPKbPjiiiE8bitmasks;
	add.s32 	%r6, %r20, %r19;
	@%p6 bra 	$L__BB0_3;
	st.shared.u32 	[%r6], %r5;
$L__BB0_3:
	setp.lt.s16 	%p7, %rs1, 1;
	bar.sync 	0;
	shl.b32 	%r21, %r1, 7;
	mov.u32 	%r22, _ZZ13stripLabelingPKbPjiiiE11temp_labels;
	add.s32 	%r7, %r22, %r21;
	shl.b32 	%r23, %r3, 2;
	add.s32 	%r8, %r7, %r23;
	@%p7 bra 	$L__BB0_7;
	ld.shared.u32 	%r25, [%r6];
	sub.s32 	%r26, 32, %r3;
	shl.b32 	%r27, %r25, %r26;
	not.b32 	%r28, %r27;
	clz.b32 	%r9, %r28;
	setp.ne.s32 	%p8, %r9, 0;
	@%p8 bra 	$L__BB0_6;
	mad.lo.s32 	%r35, %r10, %r2, %r4;
	st.shared.u32 	[%r8], %r35;
	mul.wide.u32 	%rd7, %r35, 4;
	add.s64 	%rd8, %rd1, %rd7;
	st.global.u32 	[%rd8], %r35;
	bra.uni 	$L__BB0_8;
$L__BB0_6:
	sub.s32 	%r29, %r3, %r9;
	shl.b32 	%r30, %r29, 2;
	add.s32 	%r31, %r7, %r30;
	ld.shared.u32 	%r32, [%r31];
	shl.b32 	%r33, %r9, 2;
	add.s32 	%r34, %r31, %r33;
	st.shared.u32 	[%r34], %r32;
	bra.uni 	$L__BB0_8;
$L__BB0_7:
	mov.b32 	%r24, -1;
	st.shared.u32 	[%r8], %r24;
$L__BB0_8:
	setp.lt.s16 	%p9, %rs1, 1;
	bar.sync 	0;
	@%p9 bra 	$L__BB0_10;
	ld.shared.u32 	%r36, [%r8];
	mad.lo.s32 	%r37, %r10, %r2, %r4;
	mul.wide.s32 	%rd9, %r37, 4;
	add.s64 	%rd10, %rd1, %rd9;
	st.global.u32 	[%rd10], %r36;
$L__BB0_10:
	ret;

}
	// .globl	_Z13borderMergingPKbPjiii
.visible .entry _Z13borderMergingPKbPjiii(
	.param .u64 .ptr .align 1 _Z13borderMergingPKbPjiii_param_0,
	.param .u64 .ptr .align 1 _Z13borderMergingPKbPjiii_param_1,
	.param .u32 _Z13borderMergingPKbPjiii_param_2,
	.param .u32 _Z13borderMergingPKbPjiii_param_3,
	.param .u32 _Z13borderMergingPKbPjiii_param_4
)
{
	.reg .pred 	%p<16>;
	.reg .b16 	%rs<6>;
	.reg .b32 	%r<35>;
	.reg .b64 	%rd<19>;

	ld.param.u64 	%rd2, [_Z13borderMergingPKbPjiii_param_0];
	ld.param.u64 	%rd3, [_Z13borderMergingPKbPjiii_param_1];
	ld.param.u32 	%r15, [_Z13borderMergingPKbPjiii_param_2];
	ld.param.u32 	%r17, [_Z13borderMergingPKbPjiii_param_3];
	ld.param.u32 	%r16, [_Z13borderMergingPKbPjiii_param_4];
	cvta.to.global.u64 	%rd1, %rd3;
	mov.u32 	%r19, %ctaid.y;
	shl.b32 	%r21, %r19, 2;
	add.s32 	%r1, %r21, -1;
	mov.u32 	%r22, %ctaid.x;
	shl.b32 	%r23, %r22, 5;
	mov.u32 	%r24, %tid.x;
	add.s32 	%r2, %r23, %r24;
	setp.eq.s32 	%p1, %r19, 0;
	setp.ge.s32 	%p2, %r21, %r17;
	setp.ge.s32 	%p3, %r2, %r15;
	or.pred  	%p4, %p2, %p3;
	or.pred  	%p5, %p4, %p1;
	@%p5 bra 	$L__BB1_12;
	cvta.to.global.u64 	%rd4, %rd2;
	mad.lo.s32 	%r25, %r16, %r1, %r2;
	cvt.s64.s32 	%rd5, %r25;
	add.s64 	%rd6, %rd4, %rd5;
	ld.global.s8 	%rs1, [%rd6];
	cvt.s64.s32 	%rd7, %r16;
	add.s64 	%rd8, %rd6, %rd7;
	ld.global.u8 	%rs2, [%rd8];
	cvt.s16.s8 	%rs4, %rs2;
	min.s16 	%rs5, %rs1, %rs4;
	setp.lt.s16 	%p6, %rs5, 1;
	@%p6 bra 	$L__BB1_12;
	mad.lo.s32 	%r26, %r15, %r1, %r2;
	mul.wide.s32 	%rd9, %r26, 4;
	add.s64 	%rd10, %rd1, %rd9;
	ld.global.u32 	%r30, [%rd10];
	mul.wide.s32 	%rd11, %r15, 4;
	add.s64 	%rd12, %rd10, %rd11;
	ld.global.u32 	%r32, [%rd12];
	setp.eq.s32 	%p7, %r30, %r32;
	@%p7 bra 	$L__BB1_6;
	mov.u32 	%r29, %r30;
$L__BB1_4:
	mul.wide.u32 	%rd13, %r29, 4;
	add.s64 	%rd14, %rd1, %rd13;
	ld.global.u32 	%r6, [%rd14];
	setp.eq.s32 	%p8, %r29, %r6;
	mov.u32 	%r30, %r29;
	@%p8 bra 	$L__BB1_6;
	setp.ne.s32 	%p9, %r6, %r32;
	mov.u32 	%r29, %r6;
	mov.u32 	%r30, %r32;
	@%p9 bra 	$L__BB1_4;
$L__BB1_6:
	setp.eq.s32 	%p10, %r30, %r32;
	@%p10 bra 	$L__BB1_10;
	mov.u32 	%r31, %r32;
$L__BB1_8:
	mul.wide.u32 	%rd15, %r31, 4;
	add.s64 	%rd16, %rd1, %rd15;
	ld.global.u32 	%r9, [%rd16];
	setp.eq.s32 	%p11, %r31, %r9;
	mov.u32 	%r32, %r31;
	@%p11 bra 	$L__BB1_10;
	setp.ne.s32 	%p12, %r30, %r9;
	mov.u32 	%r31, %r9;
	mov.u32 	%r32, %r30;
	@%p12 bra 	$L__BB1_8;
$L__BB1_10:
	setp.eq.s32 	%p13, %r30, %r32;
	@%p13 bra 	$L__BB1_12;
$L__BB1_11:
	max.u32 	%r27, %r30, %r32;
	min.u32 	%r32, %r30, %r32;
	mul.wide.u32 	%rd17, %r27, 4;
	add.s64 	%rd18, %rd1, %rd17;
	atom.global.min.u32 	%r28, [%rd18], %r32;
	setp.eq.s32 	%p14, %r27, %r28;
	selp.b32 	%r30, %r32, %r28, %p14;
	setp.ne.s32 	%p15, %r30, %r32;
	@%p15 bra 	$L__BB1_11;
$L__BB1_12:
	ret;

}
	// .globl	_Z21relabelingAndFeaturesPjPKbS_S_iii
.visible .entry _Z21relabelingAndFeaturesPjPKbS_S_iii(
	.param .u64 .ptr .align 1 _Z21relabelingAndFeaturesPjPKbS_S_iii_param_0,
	.param .u64 .ptr .align 1 _Z21relabelingAndFeaturesPjPKbS_S_iii_param_1,
	.param .u64 .ptr .align 1 _Z21relabelingAndFeaturesPjPKbS_S_iii_param_2,
	.param .u64 .ptr .align 1 _Z21relabelingAndFeaturesPjPKbS_S_iii_param_3,
	.param .u32 _Z21relabelingAndFeaturesPjPKbS_S_iii_param_4,
	.param .u32 _Z21relabelingAndFeaturesPjPKbS_S_iii_param_5,
	.param .u32 _Z21relabelingAndFeaturesPjPKbS_S_iii_param_6
)
{
	.reg .pred 	%p<9>;
	.reg .b16 	%rs<2>;
	.reg .b32 	%r<37>;
	.reg .b64 	%rd<27>;

	ld.param.u64 	%rd6, [_Z21relabelingAndFeaturesPjPKbS_S_iii_param_0];
	ld.param.u64 	%rd4, [_Z21relabelingAndFeaturesPjPKbS_S_iii_param_1];
	ld.param.u64 	%rd7, [_Z21relabelingAndFeaturesPjPKbS_S_iii_param_2];
	ld.param.u64 	%rd5, [_Z21relabelingAndFeaturesPjPKbS_S_iii_param_3];
	ld.param.u32 	%r11, [_Z21relabelingAndFeaturesPjPKbS_S_iii_param_4];
	ld.param.u32 	%r13, [_Z21relabelingAndFeaturesPjPKbS_S_iii_param_5];
	ld.param.u32 	%r12, [_Z21relabelingAndFeaturesPjPKbS_S_iii_param_6];
	cvta.to.global.u64 	%rd1, %rd6;
	cvta.to.global.u64 	%rd2, %rd7;
	mov.u32 	%r14, %ctaid.y;
	mov.u32 	%r15, %ntid.y;
	mov.u32 	%r16, %tid.y;
	mad.lo.s32 	%r1, %r14, %r15, %r16;
	mov.u32 	%r17, %ctaid.x;
	mov.u32 	%r18, %ntid.x;
	mov.u32 	%r19, %tid.x;
	mad.lo.s32 	%r2, %r17, %r18, %r19;
	setp.ge.s32 	%p1, %r1, %r13;
	setp.ge.s32 	%p2, %r2, %r11;
	or.pred  	%p3, %p2, %p1;
	@%p3 bra 	$L__BB2_7;
	cvta.to.global.u64 	%rd8, %rd4;
	mad.lo.s32 	%r3, %r12, %r1, %r2;
	cvt.s64.s32 	%rd9, %r3;
	add.s64 	%rd10, %rd8, %rd9;
	ld.global.u8 	%rs1, [%rd10];
	setp.eq.s16 	%p4, %rs1, 0;
	@%p4 bra 	$L__BB2_6;
	mad.lo.s32 	%r20, %r11, %r1, %r2;
	mul.wide.s32 	%rd11, %r20, 4;
	add.s64 	%rd3, %rd2, %rd11;
	ld.global.u32 	%r36, [%rd3];
	mul.wide.u32 	%rd12, %r36, 4;
	add.s64 	%rd13, %rd2, %rd12;
	ld.global.u32 	%r35, [%rd13];
	setp.eq.s32 	%p5, %r36, %r35;
	mov.u32 	%r34, %r36;
	@%p5 bra 	$L__BB2_3;
	bra.uni 	$L__BB2_8;
$L__BB2_3:
	setp.eq.s32 	%p7, %r36, %r34;
	@%p7 bra 	$L__BB2_5;
$L__BB2_4:
	mul.wide.u32 	%rd16, %r36, 4;
	add.s64 	%rd17, %rd2, %rd16;
	ld.global.u32 	%r36, [%rd17];
	st.global.u32 	[%rd17], %r34;
	setp.ne.s32 	%p8, %r36, %r34;
	@%p8 bra 	$L__BB2_4;
$L__BB2_5:
	cvta.to.global.u64 	%rd18, %rd5;
	st.global.u32 	[%rd3], %r34;
	mul.hi.u32 	%r21, %r34, -2139062143;
	shr.u32 	%r22, %r21, 7;
	mul.lo.s32 	%r23, %r22, 255;
	sub.s32 	%r24, %r34, %r23;
	add.s32 	%r25, %r24, 1;
	mul.wide.s32 	%rd19, %r3, 4;
	add.s64 	%rd20, %rd1, %rd19;
	st.global.u32 	[%rd20], %r25;
	shl.b32 	%r26, %r34, 2;
	mul.wide.u32 	%rd21, %r26, 4;
	add.s64 	%rd22, %rd18, %rd21;
	atom.global.add.u32 	%r27, [%rd22], 1;
	atom.global.min.u32 	%r28, [%rd22+4], %r2;
	atom.global.max.u32 	%r29, [%rd22+8], %r2;
	atom.global.min.u32 	%r30, [%rd22+12], %r1;
	add.s32 	%r31, %r26, 4;
	mul.wide.u32 	%rd23, %r31, 4;
	add.s64 	%rd24, %rd18, %rd23;
	atom.global.max.u32 	%r32, [%rd24], %r1;
	bra.uni 	$L__BB2_7;
$L__BB2_6:
	mul.wide.s32 	%rd25, %r3, 4;
	add.s64 	%rd26, %rd1, %rd25;
	mov.b32 	%r33, 0;
	st.global.u32 	[%rd26], %r33;
$L__BB2_7:
	ret;
$L__BB2_8:
	mul.wide.u32 	%rd14, %r35, 4;
	add.s64 	%rd15, %rd2, %rd14;
	ld.global.u32 	%r8, [%rd15];
	setp.eq.s32 	%p6, %r35, %r8;
	mov.u32 	%r34, %r35;
	mov.u32 	%r35, %r8;
	@%p6 bra 	$L__BB2_3;
	bra.uni 	$L__BB2_8;

}
	// .globl	_ZN3cub18CUB_300001_SM_10006detail11EmptyKernelIvEEvv
.visible .entry _ZN3cub18CUB_300001_SM_10006detail11EmptyKernelIvEEvv()
{


	ret;

}
	// .globl	_ZN3cub18CUB_300001_SM_10006detail8for_each13static_kernelINS2_12policy_hub_t12policy_500_tEmN6thrust24THRUST_300001_SM_1000_NS8cuda_cub20__uninitialized_fill7functorINS7_10device_ptrIjEEjEEEEvT0_T1_
.visible .entry _ZN3cub18CUB_300001_SM_10006detail8for_each13static_kernelINS2_12policy_hub_t12policy_500_tEmN6thrust24THRUST_300001_SM_1000_NS8cuda_cub20__uninitialized_fill7functorINS7_10device_ptrIjEEjEEEEvT0_T1_(
	.param .u64 _ZN3cub18CUB_300001_SM_10006detail8for_each13static_kernelINS2_12policy_hub_t12policy_500_tEmN6thrust24THRUST_300001_SM_1000_NS8cuda_cub20__uninitialized_fill7functorINS7_10device_ptrIjEEjEEEEvT0_T1__param_0,
	.param .align 8 .b8 _ZN3cub18CUB_300001_SM_10006detail8for_each13static_kernelINS2_12policy_hub_t12policy_500_tEmN6thrust24THRUST_300001_SM_1000_NS8cuda_cub20__uninitialized_fill7functorINS7_10device_ptrIjEEjEEEEvT0_T1__param_1[16]
)
.maxntid 256
{
	.reg .pred 	%p<4>;
	.reg .b16 	%rs<5>;
	.reg .b32 	%r<12>;
	.reg .b64 	%rd<16>;

	ld.param.u32 	%r3, [_ZN3cub18CUB_300001_SM_10006detail8for_each13static_kernelINS2_12policy_hub_t12policy_500_tEmN6thrust24THRUST_300001_SM_1000_NS8cuda_cub20__uninitialized_fill7functorINS7_10device_ptrIjEEjEEEEvT0_T1__param_1+8];
	ld.param.u64 	%rd4, [_ZN3cub18CUB_300001_SM_10006detail8for_each13static_kernelINS2_12policy_hub_t12policy_500_tEmN6thrust24THRUST_300001_SM_1000_NS8cuda_cub20__uninitialized_fill7functorINS7_10device_ptrIjEEjEEEEvT0_T1__param_1];
	ld.param.u64 	%rd5, [_ZN3cub18CUB_300001_SM_10006detail8for_each13static_kernelINS2_12policy_hub_t12policy_500_tEmN6thrust24THRUST_300001_SM_1000_NS8cuda_cub20__uninitialized_fill7functorINS7_10device_ptrIjEEjEEEEvT0_T1__param_0];
	mov.u32 	%r9, %ctaid.x;
	mul.wide.u32 	%rd1, %r9, 512;
	sub.s64 	%rd2, %rd5, %rd1;
	setp.lt.u64 	%p1, %rd2, 512;
	@%p1 bra 	$L__BB4_2;
	mov.u32 	%r11, %tid.x;
	cvta.to.global.u64 	%rd11, %rd4;
	cvt.u64.u32 	%rd12, %r11;
	add.s64 	%rd13, %rd1, %rd12;
	shl.b64 	%rd14, %rd13, 2;
	add.s64 	%rd15, %rd11, %rd14;
	st.global.u32 	[%rd15], %r3;
	st.global.u32 	[%rd15+1024], %r3;
	bra.uni 	$L__BB4_6;
$L__BB4_2:
	cvta.to.global.u64 	%rd6, %rd4;
	mov.u32 	%r2, %tid.x;
	cvt.u64.u32 	%rd7, %r2;
	setp.le.u64 	%p2, %rd2, %rd7;
	add.s64 	%rd8, %rd1, %rd7;
	shl.b64 	%rd9, %rd8, 2;
	add.s64 	%rd3, %rd6, %rd9;
	@%p2 bra 	$L__BB4_4;
	st.global.u32 	[%rd3], %r3;
$L__BB4_4:
	add.s32 	%r10, %r2, 256;
	cvt.u64.u32 	%rd10, %r10;
	setp.le.u64 	%p3, %rd2, %rd10;
	@%p3 bra 	$L__BB4_6;
	st.global.u32 	[%rd3+1024], %r3;
$L__BB4_6:
	ret;

}


// ===== COMPILED SASS (sm_100) =====

	.target	sm_100

	.elftype	@"ET_EXEC"


//--------------------- .note.nv.tkinfo           --------------------------
	.section	.note.nv.tkinfo,"",@"SHT_NOTE"
	.sectionflags	@"SHF_NOTE_NV_TKINFO"
	.tkinfo
        /*0018*/ 	.word	0x00000002
        /*0030*/ 	.string	""
        /*0030*/ 	.string	"ptxas"
        /*0030*/ 	.string	"Cuda compilation tools, release 13.0, V13.0.88"
        /*0030*/ 	.string	"Build cuda_13.0.r13.0/compiler.36424714_0"
        /*0030*/ 	.string	"-arch sm_100 -m 64 "



//--------------------- .note.nv.cuinfo           --------------------------
	.section	.note.nv.cuinfo,"",@"SHT_NOTE"
	.sectionflags	@"SHF_NOTE_NV_CUINFO"
        /*0018*/ 	.short	0x0002
        /*001a*/ 	.short	0x0064
        /*001c*/ 	.short	0x0082
	.zero		2


//--------------------- .nv.info                  --------------------------
	.section	.nv.info,"",@"SHT_CUDA_INFO"
	.align	4


	//----- nvinfo : EIATTR_REGCOUNT
	.align		4
        /*0000*/ 	.byte	0x04, 0x2f
        /*0002*/ 	.short	(.L_44 - .L_43)
	.align		4
.L_43:
        /*0004*/ 	.word	index@(_Z13stripLabelingPKbPjiii)
        /*0008*/ 	.word	0x0000000e


	//----- nvinfo : EIATTR_FRAME_SIZE
	.align		4
.L_44:
        /*000c*/ 	.byte	0x04, 0x11
        /*000e*/ 	.short	(.L_46 - .L_45)
	.align		4
.L_45:
        /*0010*/ 	.word	index@(_Z13stripLabelingPKbPjiii)
        /*0014*/ 	.word	0x00000000


	//----- nvinfo : EIATTR_REGCOUNT
	.align		4
.L_46:
        /*0018*/ 	.byte	0x04, 0x2f
        /*001a*/ 	.short	(.L_48 - .L_47)
	.align		4
.L_47:
        /*001c*/ 	.word	index@(_Z13borderMergingPKbPjiii)
        /*0020*/ 	.word	0x0000000c


	//----- nvinfo : EIATTR_FRAME_SIZE
	.align		4
.L_48:
        /*0024*/ 	.byte	0x04, 0x11
        /*0026*/ 	.short	(.L_50 - .L_49)
	.align		4
.L_49:
        /*0028*/ 	.word	index@(_Z13borderMergingPKbPjiii)
        /*002c*/ 	.word	0x00000000


	//----- nvinfo : EIATTR_REGCOUNT
	.align		4
.L_50:
        /*0030*/ 	.byte	0x04, 0x2f
        /*0032*/ 	.short	(.L_52 - .L_51)
	.align		4
.L_51:
        /*0034*/ 	.word	index@(_Z21relabelingAndFeaturesPjPKbS_S_iii)
        /*0038*/ 	.word	0x0000001c


	//----- nvinfo : EIATTR_FRAME_SIZE
	.align		4
.L_52:
        /*003c*/ 	.byte	0x04, 0x11
        /*003e*/ 	.short	(.L_54 - .L_53)
	.align		4
.L_53:
        /*0040*/ 	.word	index@(_Z21relabelingAndFeaturesPjPKbS_S_iii)
        /*0044*/ 	.word	0x00000000


	//----- nvinfo : EIATTR_REGCOUNT
	.align		4
.L_54:
        /*0048*/ 	.byte	0x04, 0x2f
        /*004a*/ 	.short	(.L_56 - .L_55)
	.align		4
.L_55:
        /*004c*/ 	.word	index@(_ZN3cub18CUB_300001_SM_10006detail11EmptyKernelIvEEvv)
        /*0050*/ 	.word	0x00000004


	//----- nvinfo : EIATTR_FRAME_SIZE
	.align		4
.L_56:
        /*0054*/ 	.byte	0x04, 0x11
        /*0056*/ 	.short	(.L_58 - .L_57)
	.align		4
.L_57:
        /*0058*/ 	.word	index@(_ZN3cub18CUB_300001_SM_10006detail11EmptyKernelIvEEvv)
        /*005c*/ 	.word	0x00000000


	//----- nvinfo : EIATTR_REGCOUNT
	.align		4
.L_58:
        /*0060*/ 	.byte	0x04, 0x2f
        /*0062*/ 	.short	(.L_60 - .L_59)
	.align		4
.L_59:
        /*0064*/ 	.word	index@(_ZN3cub18CUB_300001_SM_10006detail8for_each13static_kernelINS2_12policy_hub_t12policy_500_tEmN6thrust24THRUST_300001_SM_1000_NS8cuda_cub20__uninitialized_fill7functorINS7_10device_ptrIjEEjEEEEvT0_T1_)
        /*0068*/ 	.word	0x00000008


	//----- nvinfo : EIATTR_FRAME_SIZE
	.align		4
.L_60:
        /*006c*/ 	.byte	0x04, 0x11
        /*006e*/ 	.short	(.L_62 - .L_61)
	.align		4
.L_61:
        /*0070*/ 	.word	index@(_ZN3cub18CUB_300001_SM_10006detail8for_each13static_kernelINS2_12policy_hub_t12policy_500_tEmN6thrust24THRUST_300001_SM_1000_NS8cuda_cub20__uninitialized_fill7functorINS7_10device_ptrIjEEjEEEEvT0_T1_)
        /*0074*/ 	.word	0x00000000


	//----- nvinfo : EIATTR_MIN_STACK_SIZE
	.align		4
.L_62:
        /*0078*/ 	.byte	0x04, 0x12
        /*007a*/ 	.short	(.L_64 - .L_63)
	.align		4
.L_63:
        /*007c*/ 	.word	index@(_ZN3cub18CUB_300001_SM_10006detail8for_each13static_kernelINS2_12policy_hub_t12policy_500_tEmN6thrust24THRUST_300001_SM_1000_NS8cuda_cub20__uninitialized_fill7functorINS7_10device_ptrIjEEjEEEEvT0_T1_)
        /*0080*/ 	.word	0x00000000


	//----- nvinfo : EIATTR_MIN_STACK_SIZE
	.align		4
.L_64:
        /*0084*/ 	.byte	0x04, 0x12
        /*0086*/ 	.short	(.L_66 - .L_65)
	.align		4
.L_65:
        /*0088*/ 	.word	index@(_ZN3cub18CUB_300001_SM_10006detail11EmptyKernelIvEEvv)
        /*008c*/ 	.word	0x00000000


	//----- nvinfo : EIATTR_MIN_STACK_SIZE
	.align		4
.L_66:
        /*0090*/ 	.byte	0x04, 0x12
        /*0092*/ 	.short	(.L_68 - .L_67)
	.align		4
.L_67:
        /*0094*/ 	.word	index@(_Z21relabelingAndFeaturesPjPKbS_S_iii)
        /*0098*/ 	.word	0x00000000


	//----- nvinfo : EIATTR_MIN_STACK_SIZE
	.align		4
.L_68:
        /*009c*/ 	.byte	0x04, 0x12
        /*009e*/ 	.short	(.L_70 - .L_69)
	.align		4
.L_69:
        /*00a0*/ 	.word	index@(_Z13borderMergingPKbPjiii)
        /*00a4*/ 	.word	0x00000000


	//----- nvinfo : EIATTR_MIN_STACK_SIZE
	.align		4
.L_70:
        /*00a8*/ 	.byte	0x04, 0x12
        /*00aa*/ 	.short	(.L_72 - .L_71)
	.align		4
.L_71:
        /*00ac*/ 	.word	index@(_Z13stripLabelingPKbPjiii)
        /*00b0*/ 	.word	0x00000000
.L_72:


//--------------------- .nv.compat                --------------------------
	.section	.nv.compat,"",@"SHT_CUDA_COMPAT_INFO"
	.align	4
        /*0000*/ 	.byte	0x02, 0x09, 0x00, 0x00, 0x02, 0x02, 0x01, 0x00, 0x02, 0x05, 0x05, 0x00, 0x03, 0x07, 0x01, 0x01
        /*0010*/ 	.byte	0x02, 0x03, 0x00, 0x00, 0x02, 0x06, 0x01, 0x00, 0x04, 0x0b, 0x08, 0x00, 0x09, 0x00, 0x00, 0x00
        /*0020*/ 	.byte	0x00, 0x00, 0x00, 0x00


//--------------------- .nv.info._ZN3cub18CUB_300001_SM_10006detail8for_each13static_kernelINS2_12policy_hub_t12policy_500_tEmN6thrust24THRUST_300001_SM_1000_NS8cuda_cub20__uninitialized_fill7functorINS7_10device_ptrIjEEjEEEEvT0_T1_ --------------------------
	.section	.nv.info._ZN3cub18CUB_300001_SM_10006detail8for_each13static_kernelINS2_12policy_hub_t12policy_500_tEmN6thrust24THRUST_300001_SM_1000_NS8cuda_cub20__uninitialized_fill7functorINS7_10device_ptrIjEEjEEEEvT0_T1_,"",@"SHT_CUDA_INFO"
	.sectionflags	@""
	.align	4


	//----- nvinfo : EIATTR_CUDA_API_VERSION
	.align		4
        /*0000*/ 	.byte	0x04, 0x37
        /*0002*/ 	.short	(.L_74 - .L_73)
.L_73:
        /*0004*/ 	.word	0x00000082


	//----- nvinfo : EIATTR_KPARAM_INFO
	.align		4
.L_74:
        /*0008*/ 	.byte	0x04, 0x17
        /*000a*/ 	.short	(.L_76 - .L_75)
.L_75:
        /*000c*/ 	.word	0x00000000
        /*0010*/ 	.short	0x0001
        /*0012*/ 	.short	0x0008
        /*0014*/ 	.byte	0x00, 0xf0, 0x41, 0x00


	//----- nvinfo : EIATTR_KPARAM_INFO
	.align		4
.L_76:
        /*0018*/ 	.byte	0x04, 0x17
        /*001a*/ 	.short	(.L_78 - .L_77)
.L_77:
        /*001c*/ 	.word	0x00000000
        /*0020*/ 	.short	0x0000
        /*0022*/ 	.short	0x0000
        /*0024*/ 	.byte	0x00, 0xf0, 0x21, 0x00


	//----- nvinfo : EIATTR_SPARSE_MMA_MASK
	.align		4
.L_78:
        /*0028*/ 	.byte	0x03, 0x50
        /*002a*/ 	.short	0x0000


	//----- nvinfo : EIATTR_MAXREG_COUNT
	.align		4
        /*002c*/ 	.byte	0x03, 0x1b
        /*002e*/ 	.short	0x00ff


	//----- nvinfo : EIATTR_MERCURY_ISA_VERSION
	.align		4
        /*0030*/ 	.byte	0x03, 0x5f
        /*0032*/ 	.short	0x0101


	//----- nvinfo : EIATTR_VRC_CTA_INIT_COUNT
	.align		4
        /*0034*/ 	.byte	0x02, 0x4a
	.zero		1
	.zero		1


	//----- nvinfo : EIATTR_EXIT_INSTR_OFFSETS
	.align		4
        /*0038*/ 	.byte	0x04, 0x1c
        /*003a*/ 	.short	(.L_80 - .L_79)


	//   ....[0]....
.L_79:
        /*003c*/ 	.word	0x00000130


	//   ....[1]....
        /*0040*/ 	.word	0x00000230


	//   ....[2]....
        /*0044*/ 	.word	0x00000260


	//----- nvinfo : EIATTR_MAX_THREADS
	.align		4
.L_80:
        /*0048*/ 	.byte	0x04, 0x05
        /*004a*/ 	.short	(.L_82 - .L_81)
.L_81:
        /*004c*/ 	.word	0x00000100
        /*0050*/ 	.word	0x00000001
        /*0054*/ 	.word	0x00000001


	//----- nvinfo : EIATTR_CBANK_PARAM_SIZE
	.align		4
.L_82:
        /*0058*/ 	.byte	0x03, 0x19
        /*005a*/ 	.short	0x0018


	//----- nvinfo : EIATTR_PARAM_CBANK
	.align		4
        /*005c*/ 	.byte	0x04, 0x0a
        /*005e*/ 	.short	(.L_84 - .L_83)
	.align		4
.L_83:
        /*0060*/ 	.word	index@(.nv.constant0._ZN3cub18CUB_300001_SM_10006detail8for_each13static_kernelINS2_12policy_hub_t12policy_500_tEmN6thrust24THRUST_300001_SM_1000_NS8cuda_cub20__uninitialized_fill7functorINS7_10device_ptrIjEEjEEEEvT0_T1_)
        /*0064*/ 	.short	0x0380
        /*0066*/ 	.short	0x0018


	//----- nvinfo : EIATTR_SW_WAR
	.align		4
.L_84:
        /*0068*/ 	.byte	0x04, 0x36
        /*006a*/ 	.short	(.L_86 - .L_85)
.L_85:
        /*006c*/ 	.word	0x00000008
.L_86:


//--------------------- .nv.info._ZN3cub18CUB_300001_SM_10006detail11EmptyKernelIvEEvv --------------------------
	.section	.nv.info._ZN3cub18CUB_300001_SM_10006detail11EmptyKernelIvEEvv,"",@"SHT_CUDA_INFO"
	.sectionflags	@""
	.align	4


	//----- nvinfo : EIATTR_CUDA_API_VERSION
	.align		4
        /*0000*/ 	.byte	0x04, 0x37
        /*0002*/ 	.short	(.L_88 - .L_87)
.L_87:
        /*0004*/ 	.word	0x00000082


	//----- nvinfo : EIATTR_SPARSE_MMA_MASK
	.align		4
.L_88:
        /*0008*/ 	.byte	0x03, 0x50
        /*000a*/ 	.short	0x0000


	//----- nvinfo : EIATTR_MAXREG_COUNT
	.align		4
        /*000c*/ 	.byte	0x03, 0x1b
        /*000e*/ 	.short	0x00ff


	//----- nvinfo : EIATTR_MERCURY_ISA_VERSION
	.align		4
        /*0010*/ 	.byte	0x03, 0x5f
        /*0012*/ 	.short	0x0101


	//----- nvinfo : EIATTR_VRC_CTA_INIT_COUNT
	.align		4
        /*0014*/ 	.byte	0x02, 0x4a
	.zero		1
	.zero		1


	//----- nvinfo : EIATTR_EXIT_INSTR_OFFSETS
	.align		4
        /*0018*/ 	.byte	0x04, 0x1c
        /*001a*/ 	.short	(.L_90 - .L_89)


	//   ....[0]....
.L_89:
        /*001c*/ 	.word	0x00000010


	//----- nvinfo : EIATTR_SW_WAR
	.align		4
.L_90:
        /*0020*/ 	.byte	0x04, 0x36
        /*0022*/ 	.short	(.L_92 - .L_91)
.L_91:
        /*0024*/ 	.word	0x00000008
.L_92:


//--------------------- .nv.info._Z21relabelingAndFeaturesPjPKbS_S_iii --------------------------
	.section	.nv.info._Z21relabelingAndFeaturesPjPKbS_S_iii,"",@"SHT_CUDA_INFO"
	.sectionflags	@""
	.align	4


	//----- nvinfo : EIATTR_CUDA_API_VERSION
	.align		4
        /*0000*/ 	.byte	0x04, 0x37
        /*0002*/ 	.short	(.L_94 - .L_93)
.L_93:
        /*0004*/ 	.word	0x00000082


	//----- nvinfo : EIATTR_KPARAM_INFO
	.align		4
.L_94:
        /*0008*/ 	.byte	0x04, 0x17
        /*000a*/ 	.short	(.L_96 - .L_95)
.L_95:
        /*000c*/ 	.word	0x00000000
        /*0010*/ 	.short	0x0006
        /*0012*/ 	.short	0x0028
        /*0014*/ 	.byte	0x00, 0xf0, 0x11, 0x00


	//----- nvinfo : EIATTR_KPARAM_INFO
	.align		4
.L_96:
        /*0018*/ 	.byte	0x04, 0x17
        /*001a*/ 	.short	(.L_98 - .L_97)
.L_97:
        /*001c*/ 	.word	0x00000000
        /*0020*/ 	.short	0x0005
        /*0022*/ 	.short	0x0024
        /*0024*/ 	.byte	0x00, 0xf0, 0x11, 0x00


	//----- nvinfo : EIATTR_KPARAM_INFO
	.align		4
.L_98:
        /*0028*/ 	.byte	0x04, 0x17
        /*002a*/ 	.short	(.L_100 - .L_99)
.L_99:
        /*002c*/ 	.word	0x00000000
        /*0030*/ 	.short	0x0004
        /*0032*/ 	.short	0x0020
        /*0034*/ 	.byte	0x00, 0xf0, 0x11, 0x00


	//----- nvinfo : EIATTR_KPARAM_INFO
	.align		4
.L_100:
        /*0038*/ 	.byte	0x04, 0x17
        /*003a*/ 	.short	(.L_102 - .L_101)
.L_101:
        /*003c*/ 	.word	0x00000000
        /*0040*/ 	.short	0x0003
        /*0042*/ 	.short	0x0018
        /*0044*/ 	.byte	0x00, 0xf5, 0x21, 0x00


	//----- nvinfo : EIATTR_KPARAM_INFO
	.align		4
.L_102:
        /*0048*/ 	.byte	0x04, 0x17
        /*004a*/ 	.short	(.L_104 - .L_103)
.L_103:
        /*004c*/ 	.word	0x00000000
        /*0050*/ 	.short	0x0002
        /*0052*/ 	.short	0x0010
        /*0054*/ 	.byte	0x00, 0xf5, 0x21, 0x00


	//----- nvinfo : EIATTR_KPARAM_INFO
	.align		4
.L_104:
        /*0058*/ 	.byte	0x04, 0x17
        /*005a*/ 	.short	(.L_106 - .L_105)
.L_105:
        /*005c*/ 	.word	0x00000000
        /*0060*/ 	.short	0x0001
        /*0062*/ 	.short	0x0008
        /*0064*/ 	.byte	0x00, 0xf5, 0x21, 0x00


	//----- nvinfo : EIATTR_KPARAM_INFO
	.align		4
.L_106:
        /*0068*/ 	.byte	0x04, 0x17
        /*006a*/ 	.short	(.L_108 - .L_107)
.L_107:
        /*006c*/ 	.word	0x00000000
        /*0070*/ 	.short	0x0000
        /*0072*/ 	.short	0x0000
        /*0074*/ 	.byte	0x00, 0xf5, 0x21, 0x00


	//----- nvinfo : EIATTR_SPARSE_MMA_MASK
	.align		4
.L_108:
        /*0078*/ 	.byte	0x03, 0x50
        /*007a*/ 	.short	0x0000


	//----- nvinfo : EIATTR_MAXREG_COUNT
	.align		4
        /*007c*/ 	.byte	0x03, 0x1b
        /*007e*/ 	.short	0x00ff


	//----- nvinfo : EIATTR_MERCURY_ISA_VERSION
	.align		4
        /*0080*/ 	.byte	0x03, 0x5f
        /*0082*/ 	.short	0x0101


	//----- nvinfo : EIATTR_VRC_CTA_INIT_COUNT
	.align		4
        /*0084*/ 	.byte	0x02, 0x4a
	.zero		1
	.zero		1


	//----- nvinfo : EIATTR_EXIT_INSTR_OFFSETS
	.align		4
        /*0088*/ 	.byte	0x04, 0x1c
        /*008a*/ 	.short	(.L_110 - .L_109)


	//   ....[0]....
.L_109:
        /*008c*/ 	.word	0x000000c0


	//   ....[1]....
        /*0090*/ 	.word	0x00000460


	//   ....[2]....
        /*0094*/ 	.word	0x000004a0


	//----- nvinfo : EIATTR_CRS_STACK_SIZE
	.align		4
.L_110:
        /*0098*/ 	.byte	0x04, 0x1e
        /*009a*/ 	.short	(.L_112 - .L_111)
.L_111:
        /*009c*/ 	.word	0x00000000


	//----- nvinfo : EIATTR_CBANK_PARAM_SIZE
	.align		4
.L_112:
        /*00a0*/ 	.byte	0x03, 0x19
        /*00a2*/ 	.short	0x002c


	//----- nvinfo : EIATTR_PARAM_CBANK
	.align		4
        /*00a4*/ 	.byte	0x04, 0x0a
        /*00a6*/ 	.short	(.L_114 - .L_113)
	.align		4
.L_113:
        /*00a8*/ 	.word	index@(.nv.constant0._Z21relabelingAndFeaturesPjPKbS_S_iii)
        /*00ac*/ 	.short	0x0380
        /*00ae*/ 	.short	0x002c


	//----- nvinfo : EIATTR_SW_WAR
	.align		4
.L_114:
        /*00b0*/ 	.byte	0x04, 0x36
        /*00b2*/ 	.short	(.L_116 - .L_115)
.L_115:
        /*00b4*/ 	.word	0x00000008
.L_116:


//--------------------- .nv.info._Z13borderMergingPKbPjiii --------------------------
	.section	.nv.info._Z13borderMergingPKbPjiii,"",@"SHT_CUDA_INFO"
	.sectionflags	@""
	.align	4


	//----- nvinfo : EIATTR_CUDA_API_VERSION
	.align		4
        /*0000*/ 	.byte	0x04, 0x37
        /*0002*/ 	.short	(.L_118 - .L_117)
.L_117:
        /*0004*/ 	.word	0x00000082


	//----- nvinfo : EIATTR_KPARAM_INFO
	.align		4
.L_118:
        /*0008*/ 	.byte	0x04, 0x17
        /*000a*/ 	.short	(.L_120 - .L_119)
.L_119:
        /*000c*/ 	.word	0x00000000
        /*0010*/ 	.short	0x0004
        /*0012*/ 	.short	0x0018
        /*0014*/ 	.byte	0x00, 0xf0, 0x11, 0x00


	//----- nvinfo : EIATTR_KPARAM_INFO
	.align		4
.L_120:
        /*0018*/ 	.byte	0x04, 0x17
        /*001a*/ 	.short	(.L_122 - .L_121)
.L_121:
        /*001c*/ 	.word	0x00000000
        /*0020*/ 	.short	0x0003
        /*0022*/ 	.short	0x0014
        /*0024*/ 	.byte	0x00, 0xf0, 0x11, 0x00


	//----- nvinfo : EIATTR_KPARAM_INFO
	.align		4
.L_122:
        /*0028*/ 	.byte	0x04, 0x17
        /*002a*/ 	.short	(.L_124 - .L_123)
.L_123:
        /*002c*/ 	.word	0x00000000
        /*0030*/ 	.short	0x0002
        /*0032*/ 	.short	0x0010
        /*0034*/ 	.byte	0x00, 0xf0, 0x11, 0x00


	//----- nvinfo : EIATTR_KPARAM_INFO
	.align		4
.L_124:
        /*0038*/ 	.byte	0x04, 0x17
        /*003a*/ 	.short	(.L_126 - .L_125)
.L_125:
        /*003c*/ 	.word	0x00000000
        /*0040*/ 	.short	0x0001
        /*0042*/ 	.short	0x0008
        /*0044*/ 	.byte	0x00, 0xf5, 0x21, 0x00


	//----- nvinfo : EIATTR_KPARAM_INFO
	.align		4
.L_126:
        /*0048*/ 	.byte	0x04, 0x17
        /*004a*/ 	.short	(.L_128 - .L_127)
.L_127:
        /*004c*/ 	.word	0x00000000
        /*0050*/ 	.short	0x0000
        /*0052*/ 	.short	0x0000
        /*0054*/ 	.byte	0x00, 0xf5, 0x21, 0x00


	//----- nvinfo : EIATTR_SPARSE_MMA_MASK
	.align		4
.L_128:
        /*0058*/ 	.byte	0x03, 0x50
        /*005a*/ 	.short	0x0000


	//----- nvinfo : EIATTR_MAXREG_COUNT
	.align		4
        /*005c*/ 	.byte	0x03, 0x1b
        /*005e*/ 	.short	0x00ff


	//----- nvinfo : EIATTR_MERCURY_ISA_VERSION
	.align		4
        /*0060*/ 	.byte	0x03, 0x5f
        /*0062*/ 	.short	0x0101


	//----- nvinfo : EIATTR_VRC_CTA_INIT_COUNT
	.align		4
        /*0064*/ 	.byte	0x02, 0x4a
	.zero		1
	.zero		1


	//----- nvinfo : EIATTR_EXIT_INSTR_OFFSETS
	.align		4
        /*0068*/ 	.byte	0x04, 0x1c
        /*006a*/ 	.short	(.L_130 - .L_129)


	//   ....[0]....
.L_129:
        /*006c*/ 	.word	0x000000a0


	//   ....[1]....
        /*0070*/ 	.word	0x000001b0


	//   ....[2]....
        /*0074*/ 	.word	0x000003f0


	//   ....[3]....
        /*0078*/ 	.word	0x00000490


	//----- nvinfo : EIATTR_CRS_STACK_SIZE
	.align		4
.L_130:
        /*007c*/ 	.byte	0x04, 0x1e
        /*007e*/ 	.short	(.L_132 - .L_131)
.L_131:
        /*0080*/ 	.word	0x00000000


	//----- nvinfo : EIATTR_CBANK_PARAM_SIZE
	.align		4
.L_132:
        /*0084*/ 	.byte	0x03, 0x19
        /*0086*/ 	.short	0x001c


	//----- nvinfo : EIATTR_PARAM_CBANK
	.align		4
        /*0088*/ 	.byte	0x04, 0x0a
        /*008a*/ 	.short	(.L_134 - .L_133)
	.align		4
.L_133:
        /*008c*/ 	.word	index@(.nv.constant0._Z13borderMergingPKbPjiii)
        /*0090*/ 	.short	0x0380
        /*0092*/ 	.short	0x001c


	//----- nvinfo : EIATTR_SW_WAR
	.align		4
.L_134:
        /*0094*/ 	.byte	0x04, 0x36
        /*0096*/ 	.short	(.L_136 - .L_135)
.L_135:
        /*0098*/ 	.word	0x00000008
.L_136:


//--------------------- .nv.info._Z13stripLabelingPKbPjiii --------------------------
	.section	.nv.info._Z13stripLabelingPKbPjiii,"",@"SHT_CUDA_INFO"
	.sectionflags	@""
	.align	4


	//----- nvinfo : EIATTR_CUDA_API_VERSION
	.align		4
        /*0000*/ 	.byte	0x04, 0x37
        /*0002*/ 	.short	(.L_138 - .L_137)
.L_137:
        /*0004*/ 	.word	0x00000082


	//----- nvinfo : EIATTR_KPARAM_INFO
	.align		4
.L_138:
        /*0008*/ 	.byte	0x04, 0x17
        /*000a*/ 	.short	(.L_140 - .L_139)
.L_139:
        /*000c*/ 	.word	0x00000000
        /*0010*/ 	.short	0x0004
        /*0012*/ 	.short	0x0018
        /*0014*/ 	.byte	0x00, 0xf0, 0x11, 0x00


	//----- nvinfo : EIATTR_KPARAM_INFO
	.align		4
.L_140:
        /*0018*/ 	.byte	0x04, 0x17
        /*001a*/ 	.short	(.L_142 - .L_141)
.L_141:
        /*001c*/ 	.word	0x00000000
        /*0020*/ 	.short	0x0003
        /*0022*/ 	.short	0x0014
        /*0024*/ 	.byte	0x00, 0xf0, 0x11, 0x00


	//----- nvinfo : EIATTR_KPARAM_INFO
	.align		4
.L_142:
        /*0028*/ 	.byte	0x04, 0x17
        /*002a*/ 	.short	(.L_144 - .L_143)
.L_143:
        /*002c*/ 	.word	0x00000000
        /*0030*/ 	.short	0x0002
        /*0032*/ 	.short	0x0010
        /*0034*/ 	.byte	0x00, 0xf0, 0x11, 0x00


	//----- nvinfo : EIATTR_KPARAM_INFO
	.align		4
.L_144:
        /*0038*/ 	.byte	0x04, 0x17
        /*003a*/ 	.short	(.L_146 - .L_145)
.L_145:
        /*003c*/ 	.word	0x00000000
        /*0040*/ 	.short	0x0001
        /*0042*/ 	.short	0x0008
        /*0044*/ 	.byte	0x00, 0xf5, 0x21, 0x00


	//----- nvinfo : EIATTR_KPARAM_INFO
	.align		4
.L_146:
        /*0048*/ 	.byte	0x04, 0x17
        /*004a*/ 	.short	(.L_148 - .L_147)
.L_147:
        /*004c*/ 	.word	0x00000000
        /*0050*/ 	.short	0x0000
        /*0052*/ 	.short	0x0000
        /*0054*/ 	.byte	0x00, 0xf5, 0x21, 0x00


	//----- nvinfo : EIATTR_SPARSE_MMA_MASK
	.align		4
.L_148:
        /*0058*/ 	.byte	0x03, 0x50
        /*005a*/ 	.short	0x0000


	//----- nvinfo : EIATTR_MAXREG_COUNT
	.align		4
        /*005c*/ 	.byte	0x03, 0x1b
        /*005e*/ 	.short	0x00ff


	//----- nvinfo : EIATTR_NUM_BARRIERS
	.align		4
        /*0060*/ 	.byte	0x02, 0x4c
        /*0062*/ 	.byte	0x01
	.zero		1


	//----- nvinfo : EIATTR_MERCURY_ISA_VERSION
	.align		4
        /*0064*/ 	.byte	0x03, 0x5f
        /*0066*/ 	.short	0x0101


	//----- nvinfo : EIATTR_COOP_GROUP_MASK_REGIDS
	.align		4
        /*0068*/ 	.byte	0x04, 0x29
        /*006a*/ 	.short	(.L_150 - .L_149)


	//   ....[0]....
.L_149:
        /*006c*/ 	.word	0xffffffff


	//----- nvinfo : EIATTR_COOP_GROUP_INSTR_OFFSETS
	.align		4
.L_150:
        /*0070*/ 	.byte	0x04, 0x28
        /*0072*/ 	.short	(.L_152 - .L_151)


	//   ....[0]....
.L_151:
        /*0074*/ 	.word	0x000001b0


	//----- nvinfo : EIATTR_VRC_CTA_INIT_COUNT
	.align		4
.L_152:
        /*0078*/ 	.byte	0x02, 0x4a
	.zero		1
	.zero		1


	//----- nvinfo : EIATTR_EXIT_INSTR_OFFSETS
	.align		4
        /*007c*/ 	.byte	0x04, 0x1c
        /*007e*/ 	.short	(.L_154 - .L_153)


	//   ....[0]....
.L_153:
        /*0080*/ 	.word	0x000000a0


	//   ....[1]....
        /*0084*/ 	.word	0x00000370


	//   ....[2]....
        /*0088*/ 	.word	0x000003d0


	//----- nvinfo : EIATTR_CRS_STACK_SIZE
	.align		4
.L_154:
        /*008c*/ 	.byte	0x04, 0x1e
        /*008e*/ 	.short	(.L_156 - .L_155)
.L_155:
        /*0090*/ 	.word	0x00000000


	//----- nvinfo : EIATTR_CBANK_PARAM_SIZE
	.align		4
.L_156:
        /*0094*/ 	.byte	0x03, 0x19
        /*0096*/ 	.short	0x001c


	//----- nvinfo : EIATTR_PARAM_CBANK
	.align		4
        /*0098*/ 	.byte	0x04, 0x0a
        /*009a*/ 	.short	(.L_158 - .L_157)
	.align		4
.L_157:
        /*009c*/ 	.word	index@(.nv.constant0._Z13stripLabelingPKbPjiii)
        /*00a0*/ 	.short	0x0380
        /*00a2*/ 	.short	0x001c


	//----- nvinfo : EIATTR_SW_WAR
	.align		4
.L_158:
        /*00a4*/ 	.byte	0x04, 0x36
        /*00a6*/ 	.short	(.L_160 - .L_159)
.L_159:
        /*00a8*/ 	.word	0x00000008
.L_160:


//--------------------- .nv.callgraph             --------------------------
	.section	.nv.callgraph,"",@"SHT_CUDA_CALLGRAPH"
	.align	4
	.sectionentsize	8
	.align		4
        /*0000*/ 	.word	0x00000000
	.align		4
        /*0004*/ 	.word	0xffffffff
	.align		4
        /*0008*/ 	.word	0x00000000
	.align		4
        /*000c*/ 	.word	0xfffffffe
	.align		4
        /*0010*/ 	.word	0x00000000
	.align		4
        /*0014*/ 	.word	0xfffffffd
	.align		4
        /*0018*/ 	.word	0x00000000
	.align		4
        /*001c*/ 	.word	0xfffffffc


//--------------------- .nv.constant4             --------------------------
	.section	.nv.constant4,"a",@progbits
	.align	8
	.align		8
.nv.constant4:
        /*0000*/ 	.dword	_ZN34_INTERNAL_59c2840e_4_k_cu_8cfcc0b54cuda3std3__45__cpo5beginE
	.align		8
        /*0008*/ 	.dword	_ZN34_INTERNAL_59c2840e_4_k_cu_8cfcc0b54cuda3std3__45__cpo3endE
	.align		8
        /*0010*/ 	.dword	_ZN34_INTERNAL_59c2840e_4_k_cu_8cfcc0b54cuda3std3__45__cpo6cbeginE
	.align		8
        /*0018*/ 	.dword	_ZN34_INTERNAL_59c2840e_4_k_cu_8cfcc0b54cuda3std3__45__cpo4cendE
	.align		8
        /*0020*/ 	.dword	_ZN34_INTERNAL_59c2840e_4_k_cu_8cfcc0b54cuda3std3__45__cpo6rbeginE
	.align		8
        /*0028*/ 	.dword	_ZN34_INTERNAL_59c2840e_4_k_cu_8cfcc0b54cuda3std3__45__cpo4rendE
	.align		8
        /*0030*/ 	.dword	_ZN34_INTERNAL_59c2840e_4_k_cu_8cfcc0b54cuda3std3__45__cpo7crbeginE
	.align		8
        /*0038*/ 	.dword	_ZN34_INTERNAL_59c2840e_4_k_cu_8cfcc0b54cuda3std3__45__cpo5crendE
	.align		8
        /*0040*/ 	.dword	_ZN34_INTERNAL_59c2840e_4_k_cu_8cfcc0b54cuda3std3__436_GLOBAL__N__59c2840e_4_k_cu_8cfcc0b56ignoreE
	.align		8
        /*0048*/ 	.dword	_ZN34_INTERNAL_59c2840e_4_k_cu_8cfcc0b54cuda3std3__419piecewise_constructE
	.align		8
        /*0050*/ 	.dword	_ZN34_INTERNAL_59c2840e_4_k_cu_8cfcc0b54cuda3std3__48in_placeE
	.align		8
        /*0058*/ 	.dword	_ZN34_INTERNAL_59c2840e_4_k_cu_8cfcc0b54cuda3std3__420unreachable_sentinelE
	.align		8
        /*0060*/ 	.dword	_ZN34_INTERNAL_59c2840e_4_k_cu_8cfcc0b54cuda3std3__47nulloptE
	.align		8
        /*0068*/ 	.dword	_ZN34_INTERNAL_59c2840e_4_k_cu_8cfcc0b54cuda3std3__48unexpectE
	.align		8
        /*0070*/ 	.dword	_ZN34_INTERNAL_59c2840e_4_k_cu_8cfcc0b54cuda3std6ranges3__45__cpo4swapE
	.align		8
        /*0078*/ 	.dword	_ZN34_INTERNAL_59c2840e_4_k_cu_8cfcc0b54cuda3std6ranges3__45__cpo9iter_moveE
	.align		8
        /*0080*/ 	.dword	_ZN34_INTERNAL_59c2840e_4_k_cu_8cfcc0b54cuda3std6ranges3__45__cpo5beginE
	.align		8
        /*0088*/ 	.dword	_ZN34_INTERNAL_59c2840e_4_k_cu_8cfcc0b54cuda3std6ranges3__45__cpo3endE
	.align		8
        /*0090*/ 	.dword	_ZN34_INTERNAL_59c2840e_4_k_cu_8cfcc0b54cuda3std6ranges3__45__cpo6cbeginE
	.align		8
        /*0098*/ 	.dword	_ZN34_INTERNAL_59c2840e_4_k_cu_8cfcc0b54cuda3std6ranges3__45__cpo4cendE
	.align		8
        /*00a0*/ 	.dword	_ZN34_INTERNAL_59c2840e_4_k_cu_8cfcc0b54cuda3std6ranges3__45__cpo7advanceE
	.align		8
        /*00a8*/ 	.dword	_ZN34_INTERNAL_59c2840e_4_k_cu_8cfcc0b54cuda3std6ranges3__45__cpo9iter_swapE
	.align		8
        /*00b0*/ 	.dword	_ZN34_INTERNAL_59c2840e_4_k_cu_8cfcc0b54cuda3std6ranges3__45__cpo4nextE
	.align		8
        /*00b8*/ 	.dword	_ZN34_INTERNAL_59c2840e_4_k_cu_8cfcc0b54cuda3std6ranges3__45__cpo4prevE
	.align		8
        /*00c0*/ 	.dword	_ZN34_INTERNAL_59c2840e_4_k_cu_8cfcc0b54cuda3std6ranges3__45__cpo4dataE
	.align		8
        /*00c8*/ 	.dword	_ZN34_INTERNAL_59c2840e_4_k_cu_8cfcc0b54cuda3std6ranges3__45__cpo5cdataE
	.align		8
        /*00d0*/ 	.dword	_ZN34_INTERNAL_59c2840e_4_k_cu_8cfcc0b54cuda3std6ranges3__45__cpo4sizeE
	.align		8
        /*00d8*/ 	.dword	_ZN34_INTERNAL_59c2840e_4_k_cu_8cfcc0b54cuda3std6ranges3__45__cpo5ssizeE
	.align		8
        /*00e0*/ 	.dword	_ZN34_INTERNAL_59c2840e_4_k_cu_8cfcc0b54cuda3std6ranges3__45__cpo8distanceE
	.align		8
        /*00e8*/ 	.dword	_ZN34_INTERNAL_59c2840e_4_k_cu_8cfcc0b56thrust24THRUST_300001_SM_1000_NS8cuda_cub3parE
	.align		8
        /*00f0*/ 	.dword	_ZN34_INTERNAL_59c2840e_4_k_cu_8cfcc0b56thrust24THRUST_300001_SM_1000_NS8cuda_cub10par_nosyncE
	.align		8
        /*00f8*/ 	.dword	_ZN34_INTERNAL_59c2840e_4_k_cu_8cfcc0b56thrust24THRUST_300001_SM_1000_NS6system6detail10sequential3seqE
	.align		8
        /*0100*/ 	.dword	_ZN34_INTERNAL_59c2840e_4_k_cu_8cfcc0b56thrust24THRUST_300001_SM_1000_NS12placeholders2_1E
	.align		8
        /*0108*/ 	.dword	_ZN34_INTERNAL_59c2840e_4_k_cu_8cfcc0b56thrust24THRUST_300001_SM_1000_NS12placeholders2_2E
	.align		8
        /*0110*/ 	.dword	_ZN34_INTERNAL_59c2840e_4_k_cu_8cfcc0b56thrust24THRUST_300001_SM_1000_NS12placeholders2_3E
	.align		8
        /*0118*/ 	.dword	_ZN34_INTERNAL_59c2840e_4_k_cu_8cfcc0b56thrust24THRUST_300001_SM_1000_NS12placeholders2_4E
	.align		8
        /*0120*/ 	.dword	_ZN34_INTERNAL_59c2840e_4_k_cu_8cfcc0b56thrust24THRUST_300001_SM_1000_NS12placeholders2_5E
	.align		8
        /*0128*/ 	.dword	_ZN34_INTERNAL_59c2840e_4_k_cu_8cfcc0b56thrust24THRUST_300001_SM_1000_NS12placeholders2_6E
	.align		8
        /*0130*/ 	.dword	_ZN34_INTERNAL_59c2840e_4_k_cu_8cfcc0b56thrust24THRUST_300001_SM_1000_NS12placeholders2_7E
	.align		8
        /*0138*/ 	.dword	_ZN34_INTERNAL_59c2840e_4_k_cu_8cfcc0b56thrust24THRUST_300001_SM_1000_NS12placeholders2_8E
	.align		8
        /*0140*/ 	.dword	_ZN34_INTERNAL_59c2840e_4_k_cu_8cfcc0b56thrust24THRUST_300001_SM_1000_NS12placeholders2_9E
	.align		8
        /*0148*/ 	.dword	_ZN34_INTERNAL_59c2840e_4_k_cu_8cfcc0b56thrust24THRUST_300001_SM_1000_NS12placeholders3_10E
	.align		8
        /*0150*/ 	.dword	_ZN34_INTERNAL_59c2840e_4_k_cu_8cfcc0b56thrust24THRUST_300001_SM_1000_NS3seqE


//--------------------- .text._ZN3cub18CUB_300001_SM_10006detail8for_each13static_kernelINS2_12policy_hub_t12policy_500_tEmN6thrust24THRUST_300001_SM_1000_NS8cuda_cub20__uninitialized_fill7functorINS7_10device_ptrIjEEjEEEEvT0_T1_ --------------------------
	.section	.text._ZN3cub18CUB_300001_SM_10006detail8for_each13static_kernelINS2_12policy_hub_t12policy_500_tEmN6thrust24THRUST_300001_SM_1000_NS8cuda_cub20__uninitialized_fill7functorINS7_10device_ptrIjEEjEEEEvT0_T1_,"ax",@progbits
	.align	128
        .global         _ZN3cub18CUB_300001_SM_10006detail8for_each13static_kernelINS2_12policy_hub_t12policy_500_tEmN6thrust24THRUST_300001_SM_1000_NS8cuda_cub20__uninitialized_fill7functorINS7_10device_ptrIjEEjEEEEvT0_T1_
        .type           _ZN3cub18CUB_300001_SM_10006detail8for_each13static_kernelINS2_12policy_hub_t12policy_500_tEmN6thrust24THRUST_300001_SM_1000_NS8cuda_cub20__uninitialized_fill7functorINS7_10device_ptrIjEEjEEEEvT0_T1_,@function
        .size           _ZN3cub18CUB_300001_SM_10006detail8for_each13static_kernelINS2_12policy_hub_t12policy_500_tEmN6thrust24THRUST_300001_SM_1000_NS8cuda_cub20__uninitialized_fill7functorINS7_10device_ptrIjEEjEEEEvT0_T1_,(.L_x_23 - _ZN3cub18CUB_300001_SM_10006detail8for_each13static_kernelINS2_12policy_hub_t12policy_500_tEmN6thrust24THRUST_300001_SM_1000_NS8cuda_cub20__uninitialized_fill7functorINS7_10device_ptrIjEEjEEEEvT0_T1_)
        .other          _ZN3cub18CUB_300001_SM_10006detail8for_each13static_kernelINS2_12policy_hub_t12policy_500_tEmN6thrust24THRUST_300001_SM_1000_NS8cuda_cub20__uninitialized_fill7functorINS7_10device_ptrIjEEjEEEEvT0_T1_,@"STO_CUDA_ENTRY STV_DEFAULT"
_ZN3cub18CUB_300001_SM_10006detail8for_each13static_kernelINS2_12policy_hub_t12policy_500_tEmN6thrust24THRUST_300001_SM_1000_NS8cuda_cub20__uninitialized_fill7functorINS7_10device_ptrIjEEjEEEEvT0_T1_:
.text._ZN3cub18CUB_300001_SM_10006detail8for_each13static_kernelINS2_12policy_hub_t12policy_500_tEmN6thrust24THRUST_300001_SM_1000_NS8cuda_cub20__uninitialized_fill7functorINS7_10device_ptrIjEEjEEEEvT0_T1_:
[----:B------:R-:W-:Y:S08]  /*0000*/  LDC R1, c[0x0][0x37c] ;  /* 0x0000df00ff017b82 */ /* 0x000ff00000000800 */
[----:B------:R-:W0:Y:S01]  /*0010*/  S2UR UR4, SR_CTAID.X ;  /* 0x00000000000479c3 */ /* 0x000e220000002500 */
[----:B------:R-:W1:Y:S01]  /*0020*/  LDCU.64 UR6, c[0x0][0x380] ;  /* 0x00007000ff0677ac */ /* 0x000e620008000a00 */
[----:B------:R-:W2:Y:S01]  /*0030*/  LDCU.64 UR8, c[0x0][0x358] ;  /* 0x00006b00ff0877ac */ /* 0x000ea20008000a00 */
[----:B0-----:R-:W-:-:S04]  /*0040*/  UIMAD.WIDE.U32 UR4, UR4, 0x200, URZ ;  /* 0x00000200040478a5 */ /* 0x001fc8000f8e00ff */
[----:B-1----:R-:W-:-:S04]  /*0050*/  UIADD3 UR6, UP0, UPT, -UR4, UR6, URZ ;  /* 0x0000000604067290 */ /* 0x002fc8000ff1e1ff */
[----:B------:R-:W-:Y:S02]  /*0060*/  UIADD3.X UR7, UPT, UPT, ~UR5, UR7, URZ, UP0, !UPT ;  /* 0x0000000705077290 */ /* 0x000fe400087fe5ff */
[----:B------:R-:W-:-:S04]  /*0070*/  UISETP.GE.U32.AND UP0, UPT, UR6, 0x200, UPT ;  /* 0x000002000600788c */ /* 0x000fc8000bf06070 */
[----:B------:R-:W-:-:S09]  /*0080*/  UISETP.GE.U32.AND.EX UP0, UPT, UR7, URZ, UPT, UP0 ;  /* 0x000000ff0700728c */ /* 0x000fd2000bf06100 */
[----:B--2---:R-:W-:Y:S05]  /*0090*/  BRA.U !UP0, `(.L_x_0) ;  /* 0x0000000108287547 */ /* 0x004fea000b800000 */
[----:B------:R-:W0:Y:S01]  /*00a0*/  S2R R0, SR_TID.X ;  /* 0x0000000000007919 */ /* 0x000e220000002100 */
[----:B------:R-:W1:Y:S01]  /*00b0*/  LDCU.64 UR6, c[0x0][0x388] ;  /* 0x00007100ff0677ac */ /* 0x000e620008000a00 */
[----:B------:R-:W2:Y:S01]  /*00c0*/  LDC R5, c[0x0][0x390] ;  /* 0x0000e400ff057b82 */ /* 0x000ea20000000800 */
[----:B0-----:R-:W-:-:S05]  /*00d0*/  IADD3 R0, P0, PT, R0, UR4, RZ ;  /* 0x0000000400007c10 */ /* 0x001fca000ff1e0ff */
[----:B------:R-:W-:Y:S01]  /*00e0*/  IMAD.X R3, RZ, RZ, UR5, P0 ;  /* 0x00000005ff037e24 */ /* 0x000fe200080e06ff */
[----:B-1----:R-:W-:-:S04]  /*00f0*/  LEA R2, P0, R0, UR6, 0x2 ;  /* 0x0000000600027c11 */ /* 0x002fc8000f8010ff */
[----:B------:R-:W-:-:S05]  /*0100*/  LEA.HI.X R3, R0, UR7, R3, 0x2, P0 ;  /* 0x0000000700037c11 */ /* 0x000fca00080f1403 */
[----:B--2---:R-:W-:Y:S04]  /*0110*/  STG.E desc[UR8][R2.64], R5 ;  /* 0x0000000502007986 */ /* 0x004fe8000c101908 */
[----:B------:R-:W-:Y:S01]  /*0120*/  STG.E desc[UR8][R2.64+0x400], R5 ;  /* 0x0004000502007986 */ /* 0x000fe2000c101908 */
[----:B------:R-:W-:Y:S05]  /*0130*/  EXIT ;  /* 0x000000000000794d */ /* 0x000fea0003800000 */
.L_x_0:
[----:B------:R-:W0:Y:S01]  /*0140*/  S2R R0, SR_TID.X ;  /* 0x0000000000007919 */ /* 0x000e220000002100 */
[----:B------:R-:W-:Y:S01]  /*0150*/  IMAD.U32 R2, RZ, RZ, UR7 ;  /* 0x00000007ff027e24 */ /* 0x000fe2000f8e00ff */
[----:B------:R-:W1:Y:S01]  /*0160*/  LDCU.64 UR10, c[0x0][0x388] ;  /* 0x00007100ff0a77ac */ /* 0x000e620008000a00 */
[----:B------:R-:W-:Y:S01]  /*0170*/  IMAD.U32 R4, RZ, RZ, UR7 ;  /* 0x00000007ff047e24 */ /* 0x000fe2000f8e00ff */
[----:B0-----:R-:W-:-:S04]  /*0180*/  ISETP.LT.U32.AND P0, PT, R0, UR6, PT ;  /* 0x0000000600007c0c */ /* 0x001fc8000bf01070 */
[----:B------:R-:W-:Y:S01]  /*0190*/  ISETP.GT.U32.AND.EX P0, PT, R2, RZ, PT, P0 ;  /* 0x000000ff0200720c */ /* 0x000fe20003f04100 */
[C---:B------:R-:W-:Y:S01]  /*01a0*/  VIADD R2, R0.reuse, 0x100 ;  /* 0x0000010000027836 */ /* 0x040fe20000000000 */
[----:B------:R-:W-:-:S04]  /*01b0*/  IADD3 R0, P2, PT, R0, UR4, RZ ;  /* 0x0000000400007c10 */ /* 0x000fc8000ff5e0ff */
[----:B------:R-:W-:Y:S01]  /*01c0*/  ISETP.LT.U32.AND P1, PT, R2, UR6, PT ;  /* 0x0000000602007c0c */ /* 0x000fe2000bf21070 */
[----:B------:R-:W-:Y:S01]  /*01d0*/  IMAD.X R3, RZ, RZ, UR5, P2 ;  /* 0x00000005ff037e24 */ /* 0x000fe200090e06ff */
[----:B-1----:R-:W-:Y:S02]  /*01e0*/  LEA R2, P2, R0, UR10, 0x2 ;  /* 0x0000000a00027c11 */ /* 0x002fe4000f8410ff */
[----:B------:R-:W-:Y:S02]  /*01f0*/  ISETP.GT.U32.AND.EX P1, PT, R4, RZ, PT, P1 ;  /* 0x000000ff0400720c */ /* 0x000fe40003f24110 */
[----:B------:R-:W-:Y:S01]  /*0200*/  LEA.HI.X R3, R0, UR11, R3, 0x2, P2 ;  /* 0x0000000b00037c11 */ /* 0x000fe200090f1403 */
[----:B------:R-:W0:Y:S04]  /*0210*/  @P0 LDC R5, c[0x0][0x390] ;  /* 0x0000e400ff050b82 */ /* 0x000e280000000800 */
[----:B0-----:R0:W-:Y:S06]  /*0220*/  @P0 STG.E desc[UR8][R2.64], R5 ;  /* 0x0000000502000986 */ /* 0x0011ec000c101908 */
[----:B------:R-:W-:Y:S05]  /*0230*/  @!P1 EXIT ;  /* 0x000000000000994d */ /* 0x000fea0003800000 */
[----:B0-----:R-:W0:Y:S02]  /*0240*/  LDC R5, c[0x0][0x390] ;  /* 0x0000e400ff057b82 */ /* 0x001e240000000800 */
[----:B0-----:R-:W-:Y:S01]  /*0250*/  STG.E desc[UR8][R2.64+0x400], R5 ;  /* 0x0004000502007986 */ /* 0x001fe2000c101908 */
[----:B------:R-:W-:Y:S05]  /*0260*/  EXIT ;  /* 0x000000000000794d */ /* 0x000fea0003800000 */
.L_x_1:
[----:B------:R-:W-:-:S00]  /*0270*/  BRA `(.L_x_1) ;  /* 0xfffffffc00fc7947 */ /* 0x000fc0000383ffff */
[----:B------:R-:W-:-:S00]  /*0280*/  NOP ;  /* 0x0000000000007918 */ /* 0x000fc00000000000 */
[----:B------:R-:W-:-:S00]  /*0290*/  NOP ;  /* 0x0000000000007918 */ /* 0x000fc00000000000 */
[----:B------:R-:W-:-:S00]  /*02a0*/  NOP ;  /* 0x0000000000007918 */ /* 0x000fc00000000000 */
[----:B------:R-:W-:-:S00]  /*02b0*/  NOP ;  /* 0x0000000000007918 */ /* 0x000fc00000000000 */
[----:B------:R-:W-:-:S00]  /*02c0*/  NOP ;  /* 0x0000000000007918 */ /* 0x000fc00000000000 */
[----:B------:R-:W-:-:S00]  /*02d0*/  NOP ;  /* 0x0000000000007918 */ /* 0x000fc00000000000 */
[----:B------:R-:W-:-:S00]  /*02e0*/  NOP ;  /* 0x0000000000007918 */ /* 0x000fc00000000000 */
[----:B------:R-:W-:-:S00]  /*02f0*/  NOP ;  /* 0x0000000000007918 */ /* 0x000fc00000000000 */
.L_x_23:


//--------------------- .text._ZN3cub18CUB_300001_SM_10006detail11EmptyKernelIvEEvv --------------------------
	.section	.text._ZN3cub18CUB_300001_SM_10006detail11EmptyKernelIvEEvv,"ax",@progbits
	.align	128
        .global         _ZN3cub18CUB_300001_SM_10006detail11EmptyKernelIvEEvv
        .type           _ZN3cub18CUB_300001_SM_10006detail11EmptyKernelIvEEvv,@function
        .size           _ZN3cub18CUB_300001_SM_10006detail11EmptyKernelIvEEvv,(.L_x_24 - _ZN3cub18CUB_300001_SM_10006detail11EmptyKernelIvEEvv)
        .other          _ZN3cub18CUB_300001_SM_10006detail11EmptyKernelIvEEvv,@"STO_CUDA_ENTRY STV_DEFAULT"
_ZN3cub18CUB_300001_SM_10006detail11EmptyKernelIvEEvv:
.text._ZN3cub18CUB_300001_SM_10006detail11EmptyKernelIvEEvv:
[----:B------:R-:W-:Y:S01]  /*0000*/  LDC R1, c[0x0][0x37c] ;  /* 0x0000df00ff017b82 */ /* 0x000fe20000000800 */
[----:B------:R-:W-:Y:S05]  /*0010*/  EXIT ;  /* 0x000000000000794d */ /* 0x000fea0003800000 */
.L_x_2:
        /* <DEDUP_REMOVED lines=14> */
.L_x_24:


//--------------------- .text._Z21relabelingAndFeaturesPjPKbS_S_iii --------------------------
	.section	.text._Z21relabelingAndFeaturesPjPKbS_S_iii,"ax",@progbits
	.align	128
        .global         _Z21relabelingAndFeaturesPjPKbS_S_iii
        .type           _Z21relabelingAndFeaturesPjPKbS_S_iii,@function
        .size           _Z21relabelingAndFeaturesPjPKbS_S_iii,(.L_x_25 - _Z21relabelingAndFeaturesPjPKbS_S_iii)
        .other          _Z21relabelingAndFeaturesPjPKbS_S_iii,@"STO_CUDA_ENTRY STV_DEFAULT"
_Z21relabelingAndFeaturesPjPKbS_S_iii:
.text._Z21relabelingAndFeaturesPjPKbS_S_iii:
[----:B------:R-:W-:Y:S01]  /*0000*/  LDC R1, c[0x0][0x37c] ;  /* 0x0000df00ff017b82 */ /* 0x000fe20000000800 */
[----:B------:R-:W0:Y:S07]  /*0010*/  S2R R0, SR_TID.Y ;  /* 0x0000000000007919 */ /* 0x000e2e0000002200 */
[----:B------:R-:W0:Y:S01]  /*0020*/  S2UR UR4, SR_CTAID.Y ;  /* 0x00000000000479c3 */ /* 0x000e220000002600 */
[----:B------:R-:W1:Y:S01]  /*0030*/  LDCU.64 UR6, c[0x0][0x3a0] ;  /* 0x00007400ff0677ac */ /* 0x000e620008000a00 */
[----:B------:R-:W2:Y:S06]  /*0040*/  S2R R3, SR_TID.X ;  /* 0x0000000000037919 */ /* 0x000eac0000002100 */
[----:B------:R-:W0:Y:S08]  /*0050*/  LDC R7, c[0x0][0x364] ;  /* 0x0000d900ff077b82 */ /* 0x000e300000000800 */
[----:B------:R-:W2:Y:S08]  /*0060*/  S2UR UR5, SR_CTAID.X ;  /* 0x00000000000579c3 */ /* 0x000eb00000002500 */
[----:B------:R-:W2:Y:S01]  /*0070*/  LDC R2, c[0x0][0x360] ;  /* 0x0000d800ff027b82 */ /* 0x000ea20000000800 */
[----:B0-----:R-:W-:-:S05]  /*0080*/  IMAD R7, R7, UR4, R0 ;  /* 0x0000000407077c24 */ /* 0x001fca000f8e0200 */
[----:B-1----:R-:W-:Y:S01]  /*0090*/  ISETP.GE.AND P0, PT, R7, UR7, PT ;  /* 0x0000000707007c0c */ /* 0x002fe2000bf06270 */
[----:B--2---:R-:W-:-:S05]  /*00a0*/  IMAD R0, R2, UR5, R3 ;  /* 0x0000000502007c24 */ /* 0x004fca000f8e0203 */
[----:B------:R-:W-:-:S13]  /*00b0*/  ISETP.GE.OR P0, PT, R0, UR6, P0 ;  /* 0x0000000600007c0c */ /* 0x000fda0008706670 */
[----:B------:R-:W-:Y:S05]  /*00c0*/  @P0 EXIT ;  /* 0x000000000000094d */ /* 0x000fea0003800000 */
[----:B------:R-:W0:Y:S01]  /*00d0*/  LDCU UR7, c[0x0][0x3a8] ;  /* 0x00007500ff0777ac */ /* 0x000e220008000800 */
[----:B------:R-:W1:Y:S01]  /*00e0*/  LDCU.64 UR8, c[0x0][0x388] ;  /* 0x00007100ff0877ac */ /* 0x000e620008000a00 */
[----:B------:R-:W2:Y:S01]  /*00f0*/  LDCU.64 UR4, c[0x0][0x358] ;  /* 0x00006b00ff0477ac */ /* 0x000ea20008000a00 */
[----:B0-----:R-:W-:-:S05]  /*0100*/  IMAD R6, R7, UR7, R0 ;  /* 0x0000000707067c24 */ /* 0x001fca000f8e0200 */
[----:B-1----:R-:W-:-:S04]  /*0110*/  IADD3 R2, P0, PT, R6, UR8, RZ ;  /* 0x0000000806027c10 */ /* 0x002fc8000ff1e0ff */
[----:B------:R-:W-:-:S05]  /*0120*/  LEA.HI.X.SX32 R3, R6, UR9, 0x1, P0 ;  /* 0x0000000906037c11 */ /* 0x000fca00080f0eff */
[----:B--2---:R-:W2:Y:S02]  /*0130*/  LDG.E.U8 R2, desc[UR4][R2.64] ;  /* 0x0000000402027981 */ /* 0x004ea4000c1e1100 */
[----:B--2---:R-:W-:-:S13]  /*0140*/  ISETP.NE.AND P0, PT, R2, RZ, PT ;  /* 0x000000ff0200720c */ /* 0x004fda0003f05270 */
[----:B------:R-:W-:Y:S05]  /*0150*/  @!P0 BRA `(.L_x_3) ;  /* 0x0000000000c48947 */ /* 0x000fea0003800000 */
[----:B------:R-:W0:Y:S01]  /*0160*/  LDC.64 R2, c[0x0][0x390] ;  /* 0x0000e400ff027b82 */ /* 0x000e220000000a00 */
[----:B------:R-:W-:-:S04]  /*0170*/  IMAD R5, R7, UR6, R0 ;  /* 0x0000000607057c24 */ /* 0x000fc8000f8e0200 */
[----:B0-----:R-:W-:-:S05]  /*0180*/  IMAD.WIDE R4, R5, 0x4, R2 ;  /* 0x0000000405047825 */ /* 0x001fca00078e0202 */
[----:B------:R-:W2:Y:S02]  /*0190*/  LDG.E R19, desc[UR4][R4.64] ;  /* 0x0000000404137981 */ /* 0x000ea4000c1e1900 */
[----:B--2---:R-:W-:-:S06]  /*01a0*/  IMAD.WIDE.U32 R8, R19, 0x4, R2 ;  /* 0x0000000413087825 */ /* 0x004fcc00078e0002 */
[----:B------:R-:W2:Y:S01]  /*01b0*/  LDG.E R8, desc[UR4][R8.64] ;  /* 0x0000000408087981 */ /* 0x000ea2000c1e1900 */
[----:B------:R-:W-:Y:S01]  /*01c0*/  BSSY.RECONVERGENT B0, `(.L_x_4) ;  /* 0x000000d000007945 */ /* 0x000fe20003800200 */
[----:B------:R-:W-:Y:S02]  /*01d0*/  MOV R11, R19 ;  /* 0x00000013000b7202 */ /* 0x000fe40000000f00 */
[----:B--2---:R-:W-:-:S13]  /*01e0*/  ISETP.NE.AND P0, PT, R19, R8, PT ;  /* 0x000000081300720c */ /* 0x004fda0003f05270 */
[----:B------:R-:W-:Y:S05]  /*01f0*/  @!P0 BRA `(.L_x_5) ;  /* 0x0000000000248947 */ /* 0x000fea0003800000 */
[----:B------:R-:W-:Y:S01]  /*0200*/  BSSY.RECONVERGENT B1, `(.L_x_5) ;  /* 0x0000008000017945 */ /* 0x000fe20003800200 */
[----:B------:R-:W-:-:S07]  /*0210*/  MOV R13, R8 ;  /* 0x00000008000d7202 */ /* 0x000fce0000000f00 */
.L_x_6:
[----:B------:R-:W-:-:S06]  /*0220*/  IMAD.WIDE.U32 R8, R13, 0x4, R2 ;  /* 0x000000040d087825 */ /* 0x000fcc00078e0002 */
[----:B------:R-:W2:Y:S01]  /*0230*/  LDG.E R8, desc[UR4][R8.64] ;  /* 0x0000000408087981 */ /* 0x000ea2000c1e1900 */
[----:B------:R-:W-:Y:S02]  /*0240*/  MOV R19, R13 ;  /* 0x0000000d00137202 */ /* 0x000fe40000000f00 */
[----:B--2---:R-:W-:Y:S01]  /*0250*/  ISETP.NE.AND P0, PT, R13, R8, PT ;  /* 0x000000080d00720c */ /* 0x004fe20003f05270 */
[----:B------:R-:W-:-:S12]  /*0260*/  IMAD.MOV.U32 R13, RZ, RZ, R8 ;  /* 0x000000ffff0d7224 */ /* 0x000fd800078e0008 */
[----:B------:R-:W-:Y:S05]  /*0270*/  @P0 BRA `(.L_x_6) ;  /* 0xfffffffc00e80947 */ /* 0x000fea000383ffff */
[----:B------:R-:W-:Y:S05]  /*0280*/  BSYNC.RECONVERGENT B1 ;  /* 0x0000000000017941 */ /* 0x000fea0003800200 */
.L_x_5:
[----:B------:R-:W-:Y:S05]  /*0290*/  BSYNC.RECONVERGENT B0 ;  /* 0x0000000000007941 */ /* 0x000fea0003800200 */
.L_x_4:
[----:B------:R-:W0:Y:S01]  /*02a0*/  LDC.64 R12, c[0x0][0x380] ;  /* 0x0000e000ff0c7b82 */ /* 0x000e220000000a00 */
[----:B------:R-:W-:Y:S01]  /*02b0*/  IMAD.HI.U32 R10, R19, -0x7f7f7f7f, RZ ;  /* 0x80808081130a7827 */ /* 0x000fe200078e00ff */
[----:B------:R-:W-:Y:S01]  /*02c0*/  ISETP.NE.AND P0, PT, R11, R19, PT ;  /* 0x000000130b00720c */ /* 0x000fe20003f05270 */
[----:B------:R-:W-:Y:S01]  /*02d0*/  BSSY.RECONVERGENT B0, `(.L_x_7) ;  /* 0x0000010000007945 */ /* 0x000fe20003800200 */
[----:B------:R-:W-:Y:S01]  /*02e0*/  SHF.L.U32 R15, R19, 0x2, RZ ;  /* 0x00000002130f7819 */ /* 0x000fe200000006ff */
[----:B------:R-:W-:Y:S01]  /*02f0*/  IMAD.MOV.U32 R25, RZ, RZ, 0x1 ;  /* 0x00000001ff197424 */ /* 0x000fe200078e00ff */
[----:B------:R-:W-:Y:S02]  /*0300*/  SHF.R.U32.HI R10, RZ, 0x7, R10 ;  /* 0x00000007ff0a7819 */ /* 0x000fe4000001160a */
[----:B------:R-:W1:Y:S01]  /*0310*/  LDC.64 R8, c[0x0][0x398] ;  /* 0x0000e600ff087b82 */ /* 0x000e620000000a00 */
[----:B------:R-:W-:Y:S02]  /*0320*/  IADD3 R23, PT, PT, R15, 0x4, RZ ;  /* 0x000000040f177810 */ /* 0x000fe40007ffe0ff */
[----:B------:R-:W-:-:S05]  /*0330*/  IMAD R10, R10, -0xff, R19 ;  /* 0xffffff010a0a7824 */ /* 0x000fca00078e0213 */
[----:B------:R-:W-:Y:S01]  /*0340*/  IADD3 R21, PT, PT, R10, 0x1, RZ ;  /* 0x000000010a157810 */ /* 0x000fe20007ffe0ff */
[----:B0-----:R-:W-:-:S04]  /*0350*/  IMAD.WIDE R12, R6, 0x4, R12 ;  /* 0x00000004060c7825 */ /* 0x001fc800078e020c */
[----:B-1----:R-:W-:Y:S01]  /*0360*/  IMAD.WIDE.U32 R14, R15, 0x4, R8 ;  /* 0x000000040f0e7825 */ /* 0x002fe200078e0008 */
[----:B------:R-:W-:Y:S06]  /*0370*/  @!P0 BRA `(.L_x_8) ;  /* 0x0000000000148947 */ /* 0x000fec0003800000 */
.L_x_9:
[----:B------:R-:W-:-:S05]  /*0380*/  IMAD.WIDE.U32 R16, R11, 0x4, R2 ;  /* 0x000000040b107825 */ /* 0x000fca00078e0002 */
[----:B------:R-:W2:Y:S04]  /*0390*/  LDG.E R11, desc[UR4][R16.64] ;  /* 0x00000004100b7981 */ /* 0x000ea8000c1e1900 */
[----:B------:R0:W-:Y:S01]  /*03a0*/  STG.E desc[UR4][R16.64], R19 ;  /* 0x0000001310007986 */ /* 0x0001e2000c101904 */
[----:B--2---:R-:W-:-:S13]  /*03b0*/  ISETP.NE.AND P0, PT, R11, R19, PT ;  /* 0x000000130b00720c */ /* 0x004fda0003f05270 */
[----:B0-----:R-:W-:Y:S05]  /*03c0*/  @P0 BRA `(.L_x_9) ;  /* 0xfffffffc00ec0947 */ /* 0x001fea000383ffff */
.L_x_8:
[----:B------:R-:W-:Y:S05]  /*03d0*/  BSYNC.RECONVERGENT B0 ;  /* 0x0000000000007941 */ /* 0x000fea0003800200 */
.L_x_7:
[----:B------:R-:W-:Y:S01]  /*03e0*/  STG.E desc[UR4][R4.64], R19 ;  /* 0x0000001304007986 */ /* 0x000fe2000c101904 */
[----:B------:R-:W-:-:S03]  /*03f0*/  IMAD.WIDE.U32 R8, R23, 0x4, R8 ;  /* 0x0000000417087825 */ /* 0x000fc600078e0008 */
[----:B------:R-:W-:Y:S04]  /*0400*/  STG.E desc[UR4][R12.64], R21 ;  /* 0x000000150c007986 */ /* 0x000fe8000c101904 */
[----:B------:R-:W-:Y:S04]  /*0410*/  REDG.E.ADD.STRONG.GPU desc[UR4][R14.64], R25 ;  /* 0x000000190e00798e */ /* 0x000fe8000c12e104 */
[----:B------:R-:W-:Y:S04]  /*0420*/  REDG.E.MIN.STRONG.GPU desc[UR4][R14.64+0x4], R0 ;  /* 0x000004000e00798e */ /* 0x000fe8000c92e104 */
[----:B------:R-:W-:Y:S04]  /*0430*/  REDG.E.MAX.STRONG.GPU desc[UR4][R14.64+0x8], R0 ;  /* 0x000008000e00798e */ /* 0x000fe8000d12e104 */
[----:B------:R-:W-:Y:S04]  /*0440*/  REDG.E.MIN.STRONG.GPU desc[UR4][R14.64+0xc], R7 ;  /* 0x00000c070e00798e */ /* 0x000fe8000c92e104 */
[----:B------:R-:W-:Y:S01]  /*0450*/  REDG.E.MAX.STRONG.GPU desc[UR4][R8.64], R7 ;  /* 0x000000070800798e */ /* 0x000fe2000d12e104 */
[----:B------:R-:W-:Y:S05]  /*0460*/  EXIT ;  /* 0x000000000000794d */ /* 0x000fea0003800000 */
.L_x_3:
[----:B------:R-:W0:Y:S02]  /*0470*/  LDC.64 R2, c[0x0][0x380] ;  /* 0x0000e000ff027b82 */ /* 0x000e240000000a00 */
[----:B0-----:R-:W-:-:S05]  /*0480*/  IMAD.WIDE R2, R6, 0x4, R2 ;  /* 0x0000000406027825 */ /* 0x001fca00078e0202 */
[----:B------:R-:W-:Y:S01]  /*0490*/  STG.E desc[UR4][R2.64], RZ ;  /* 0x000000ff02007986 */ /* 0x000fe2000c101904 */
[----:B------:R-:W-:Y:S05]  /*04a0*/  EXIT ;  /* 0x000000000000794d */ /* 0x000fea0003800000 */
.L_x_10:
        /* <DEDUP_REMOVED lines=13> */
.L_x_25:


//--------------------- .text._Z13borderMergingPKbPjiii --------------------------
	.section	.text._Z13borderMergingPKbPjiii,"ax",@progbits
	.align	128
        .global         _Z13borderMergingPKbPjiii
        .type           _Z13borderMergingPKbPjiii,@function
        .size           _Z13borderMergingPKbPjiii,(.L_x_26 - _Z13borderMergingPKbPjiii)
        .other          _Z13borderMergingPKbPjiii,@"STO_CUDA_ENTRY STV_DEFAULT"
_Z13borderMergingPKbPjiii:
.text._Z13borderMergingPKbPjiii:
[----:B------:R-:W-:Y:S01]  /*0000*/  LDC R1, c[0x0][0x37c] ;  /* 0x0000df00ff017b82 */ /* 0x000fe20000000800 */
[----:B------:R-:W0:Y:S07]  /*0010*/  S2R R9, SR_CTAID.X ;  /* 0x0000000000097919 */ /* 0x000e2e0000002500 */
[----:B------:R-:W1:Y:S01]  /*0020*/  S2UR UR5, SR_CTAID.Y ;  /* 0x00000000000579c3 */ /* 0x000e620000002600 */
[----:B------:R-:W0:Y:S07]  /*0030*/  S2R R0, SR_TID.X ;  /* 0x0000000000007919 */ /* 0x000e2e0000002100 */
[----:B------:R-:W2:Y:S01]  /*0040*/  LDC.64 R4, c[0x0][0x390] ;  /* 0x0000e400ff047b82 */ /* 0x000ea20000000a00 */
[----:B-1----:R-:W-:Y:S01]  /*0050*/  USHF.L.U32 UR4, UR5, 0x2, URZ ;  /* 0x0000000205047899 */ /* 0x002fe200080006ff */
[----:B0-----:R-:W-:-:S05]  /*0060*/  IMAD R9, R9, 0x20, R0 ;  /* 0x0000002009097824 */ /* 0x001fca00078e0200 */
[----:B--2---:R-:W-:-:S04]  /*0070*/  ISETP.GE.AND P0, PT, R9, R4, PT ;  /* 0x000000040900720c */ /* 0x004fc80003f06270 */
[----:B------:R-:W-:-:S04]  /*0080*/  ISETP.LE.OR P0, PT, R5, UR4, P0 ;  /* 0x0000000405007c0c */ /* 0x000fc80008703670 */
[----:B------:R-:W-:-:S13]  /*0090*/  ISETP.EQ.OR P0, PT, RZ, UR5, P0 ;  /* 0x00000005ff007c0c */ /* 0x000fda0008702670 */
[----:B------:R-:W-:Y:S05]  /*00a0*/  @P0 EXIT ;  /* 0x000000000000094d */ /* 0x000fea0003800000 */
[----:B------:R-:W0:Y:S01]  /*00b0*/  LDC R5, c[0x0][0x398] ;  /* 0x0000e600ff057b82 */ /* 0x000e220000000800 */
[----:B------:R-:W1:Y:S01]  /*00c0*/  LDCU.64 UR8, c[0x0][0x380] ;  /* 0x00007000ff0877ac */ /* 0x000e620008000a00 */
[----:B------:R-:W-:Y:S01]  /*00d0*/  UIADD3 UR5, UPT, UPT, UR4, -0x1, URZ ;  /* 0xffffffff04057890 */ /* 0x000fe2000fffe0ff */
[----:B------:R-:W2:Y:S05]  /*00e0*/  LDCU.64 UR6, c[0x0][0x358] ;  /* 0x00006b00ff0677ac */ /* 0x000eaa0008000a00 */
[----:B0-----:R-:W-:-:S05]  /*00f0*/  IMAD R0, R5, UR5, R9 ;  /* 0x0000000505007c24 */ /* 0x001fca000f8e0209 */
[----:B-1----:R-:W-:-:S04]  /*0100*/  IADD3 R2, P0, PT, R0, UR8, RZ ;  /* 0x0000000800027c10 */ /* 0x002fc8000ff1e0ff */
[----:B------:R-:W-:Y:S02]  /*0110*/  LEA.HI.X.SX32 R3, R0, UR9, 0x1, P0 ;  /* 0x0000000900037c11 */ /* 0x000fe400080f0eff */
[----:B------:R-:W-:-:S03]  /*0120*/  IADD3 R6, P0, PT, R2, R5, RZ ;  /* 0x0000000502067210 */ /* 0x000fc60007f1e0ff */
[----:B--2---:R-:W2:Y:S01]  /*0130*/  LDG.E.S8 R2, desc[UR6][R2.64] ;  /* 0x0000000602027981 */ /* 0x004ea2000c1e1300 */
[----:B------:R-:W-:-:S05]  /*0140*/  LEA.HI.X.SX32 R7, R5, R3, 0x1, P0 ;  /* 0x0000000305077211 */ /* 0x000fca00000f0eff */
[----:B------:R-:W3:Y:S02]  /*0150*/  LDG.E.U8 R6, desc[UR6][R6.64] ;  /* 0x0000000606067981 */ /* 0x000ee4000c1e1100 */
[----:B---3--:R-:W-:-:S04]  /*0160*/  PRMT R0, R6, 0x8880, RZ ;  /* 0x0000888006007816 */ /* 0x008fc800000000ff */
[----:B------:R-:W-:-:S04]  /*0170*/  PRMT R0, R0, 0x7710, RZ ;  /* 0x0000771000007816 */ /* 0x000fc800000000ff */
[----:B--2---:R-:W-:-:S04]  /*0180*/  VIMNMX.S16x2 R0, PT, PT, R2, R0, PT ;  /* 0x0000000002007248 */ /* 0x004fc80003fe0300 */
[----:B------:R-:W-:-:S04]  /*0190*/  PRMT R0, R0, 0x9910, RZ ;  /* 0x0000991000007816 */ /* 0x000fc800000000ff */
[----:B------:R-:W-:-:S13]  /*01a0*/  ISETP.GE.AND P0, PT, R0, 0x1, PT ;  /* 0x000000010000780c */ /* 0x000fda0003f06270 */
[----:B------:R-:W-:Y:S05]  /*01b0*/  @!P0 EXIT ;  /* 0x000000000000894d */ /* 0x000fea0003800000 */
[----:B------:R-:W0:Y:S01]  /*01c0*/  LDCU.64 UR8, c[0x0][0x388] ;  /* 0x00007100ff0877ac */ /* 0x000e220008000a00 */
[----:B------:R-:W-:Y:S02]  /*01d0*/  IMAD R7, R4, UR5, R9 ;  /* 0x0000000504077c24 */ /* 0x000fe4000f8e0209 */
[----:B0-----:R-:W-:Y:S02]  /*01e0*/  IMAD.U32 R2, RZ, RZ, UR8 ;  /* 0x00000008ff027e24 */ /* 0x001fe4000f8e00ff */
[----:B------:R-:W-:Y:S02]  /*01f0*/  IMAD.U32 R3, RZ, RZ, UR9 ;  /* 0x00000009ff037e24 */ /* 0x000fe4000f8e00ff */
[----:B------:R-:W-:-:S04]  /*0200*/  IMAD.WIDE R6, R7, 0x4, R2 ;  /* 0x0000000407067825 */ /* 0x000fc800078e0202 */
[----:B------:R-:W-:Y:S02]  /*0210*/  IMAD.WIDE R4, R4, 0x4, R6 ;  /* 0x0000000404047825 */ /* 0x000fe400078e0206 */
[----:B------:R-:W2:Y:S04]  /*0220*/  LDG.E R6, desc[UR6][R6.64] ;  /* 0x0000000606067981 */ /* 0x000ea8000c1e1900 */
[----:B------:R-:W2:Y:S01]  /*0230*/  LDG.E R9, desc[UR6][R4.64] ;  /* 0x0000000604097981 */ /* 0x000ea2000c1e1900 */
[----:B------:R-:W-:Y:S01]  /*0240*/  BSSY.RECONVERGENT B0, `(.L_x_11) ;  /* 0x000000c000007945 */ /* 0x000fe20003800200 */
[----:B--2---:R-:W-:-:S13]  /*0250*/  ISETP.NE.AND P0, PT, R6, R9, PT ;  /* 0x000000090600720c */ /* 0x004fda0003f05270 */
[----:B------:R-:W-:Y:S05]  /*0260*/  @!P0 BRA `(.L_x_12) ;  /* 0x0000000000248947 */ /* 0x000fea0003800000 */
[----:B------:R-:W0:Y:S02]  /*0270*/  LDC.64 R2, c[0x0][0x388] ;  /* 0x0000e200ff027b82 */ /* 0x000e240000000a00 */
.L_x_13:
[----:B0-----:R-:W-:-:S06]  /*0280*/  IMAD.WIDE.U32 R4, R6, 0x4, R2 ;  /* 0x0000000406047825 */ /* 0x001fcc00078e0002 */
[----:B------:R-:W2:Y:S02]  /*0290*/  LDG.E R4, desc[UR6][R4.64] ;  /* 0x0000000604047981 */ /* 0x000ea4000c1e1900 */
[----:B--2---:R-:W-:-:S13]  /*02a0*/  ISETP.NE.AND P0, PT, R6, R4, PT ;  /* 0x000000040600720c */ /* 0x004fda0003f05270 */
[----:B------:R-:W-:Y:S05]  /*02b0*/  @!P0 BRA `(.L_x_12) ;  /* 0x0000000000108947 */ /* 0x000fea0003800000 */
[----:B------:R-:W-:Y:S01]  /*02c0*/  ISETP.NE.AND P0, PT, R4, R9, PT ;  /* 0x000000090400720c */ /* 0x000fe20003f05270 */
[----:B------:R-:W-:-:S12]  /*02d0*/  IMAD.MOV.U32 R6, RZ, RZ, R4 ;  /* 0x000000ffff067224 */ /* 0x000fd800078e0004 */
[----:B------:R-:W-:Y:S05]  /*02e0*/  @P0 BRA `(.L_x_13) ;  /* 0xfffffffc00e40947 */ /* 0x000fea000383ffff */
[----:B------:R-:W-:-:S07]  /*02f0*/  IMAD.MOV.U32 R6, RZ, RZ, R9 ;  /* 0x000000ffff067224 */ /* 0x000fce00078e0009 */
.L_x_12:
[----:B------:R-:W-:Y:S05]  /*0300*/  BSYNC.RECONVERGENT B0 ;  /* 0x0000000000007941 */ /* 0x000fea0003800200 */
.L_x_11:
[----:B------:R-:W-:Y:S01]  /*0310*/  ISETP.NE.AND P0, PT, R6, R9, PT ;  /* 0x000000090600720c */ /* 0x000fe20003f05270 */
[----:B------:R-:W-:-:S12]  /*0320*/  BSSY.RECONVERGENT B0, `(.L_x_14) ;  /* 0x000000b000007945 */ /* 0x000fd80003800200 */
[----:B------:R-:W-:Y:S05]  /*0330*/  @!P0 BRA `(.L_x_15) ;  /* 0x0000000000248947 */ /* 0x000fea0003800000 */
[----:B------:R-:W0:Y:S02]  /*0340*/  LDC.64 R2, c[0x0][0x388] ;  /* 0x0000e200ff027b82 */ /* 0x000e240000000a00 */
.L_x_16:
        /* <DEDUP_REMOVED lines=8> */
.L_x_15:
[----:B------:R-:W-:Y:S05]  /*03d0*/  BSYNC.RECONVERGENT B0 ;  /* 0x0000000000007941 */ /* 0x000fea0003800200 */
.L_x_14:
[----:B------:R-:W-:-:S13]  /*03e0*/  ISETP.NE.AND P0, PT, R6, R9, PT ;  /* 0x000000090600720c */ /* 0x000fda0003f05270 */
[----:B------:R-:W-:Y:S05]  /*03f0*/  @!P0 EXIT ;  /* 0x000000000000894d */ /* 0x000fea0003800000 */
.L_x_17:
[-C--:B------:R-:W-:Y:S01]  /*0400*/  VIMNMX.U32 R7, PT, PT, R9, R6.reuse, !PT ;  /* 0x0000000609077248 */ /* 0x080fe20007fe0000 */
[----:B------:R-:W-:Y:S05]  /*0410*/  YIELD ;  /* 0x0000000000007946 */ /* 0x000fea0003800000 */
[----:B------:R-:W-:Y:S01]  /*0420*/  IMAD.WIDE.U32 R4, R7, 0x4, R2 ;  /* 0x0000000407047825 */ /* 0x000fe200078e0002 */
[----:B------:R-:W-:-:S05]  /*0430*/  VIMNMX.U32 R9, PT, PT, R9, R6, PT ;  /* 0x0000000609097248 */ /* 0x000fca0003fe0000 */
[----:B------:R-:W2:Y:S02]  /*0440*/  ATOMG.E.MIN.STRONG.GPU PT, R4, desc[UR6][R4.64], R9 ;  /* 0x80000009040479a8 */ /* 0x000ea400089ef106 */
[----:B--2---:R-:W-:-:S04]  /*0450*/  ISETP.NE.AND P0, PT, R7, R4, PT ;  /* 0x000000040700720c */ /* 0x004fc80003f05270 */
[----:B------:R-:W-:-:S04]  /*0460*/  SEL R6, R9, R4, !P0 ;  /* 0x0000000409067207 */ /* 0x000fc80004000000 */
[----:B------:R-:W-:-:S13]  /*0470*/  ISETP.NE.AND P0, PT, R6, R9, PT ;  /* 0x000000090600720c */ /* 0x000fda0003f05270 */
[----:B------:R-:W-:Y:S05]  /*0480*/  @P0 BRA `(.L_x_17) ;  /* 0xfffffffc00dc0947 */ /* 0x000fea000383ffff */
[----:B------:R-:W-:Y:S05]  /*0490*/  EXIT ;  /* 0x000000000000794d */ /* 0x000fea0003800000 */
.L_x_18:
        /* <DEDUP_REMOVED lines=14> */
.L_x_26:


//--------------------- .text._Z13stripLabelingPKbPjiii --------------------------
	.section	.text._Z13stripLabelingPKbPjiii,"ax",@progbits
	.align	128
        .global         _Z13stripLabelingPKbPjiii
        .type           _Z13stripLabelingPKbPjiii,@function
        .size           _Z13stripLabelingPKbPjiii,(.L_x_27 - _Z13stripLabelingPKbPjiii)
        .other          _Z13stripLabelingPKbPjiii,@"STO_CUDA_ENTRY STV_DEFAULT"
_Z13stripLabelingPKbPjiii:
.text._Z13stripLabelingPKbPjiii:
[----:B------:R-:W-:Y:S01]  /*0000*/  LDC R1, c[0x0][0x37c] ;  /* 0x0000df00ff017b82 */ /* 0x000fe20000000800 */
[----:B------:R-:W0:Y:S01]  /*0010*/  S2R R0, SR_CTAID.Y ;  /* 0x0000000000007919 */ /* 0x000e220000002600 */
[----:B------:R-:W1:Y:S01]  /*0020*/  LDCU.64 UR10, c[0x0][0x390] ;  /* 0x00007200ff0a77ac */ /* 0x000e620008000a00 */
[----:B------:R-:W0:Y:S01]  /*0030*/  S2R R9, SR_TID.Y ;  /* 0x0000000000097919 */ /* 0x000e220000002200 */
[----:B------:R-:W2:Y:S01]  /*0040*/  S2R R3, SR_CTAID.X ;  /* 0x0000000000037919 */ /* 0x000ea20000002500 */
[----:B------:R-:W2:Y:S01]  /*0050*/  S2R R11, SR_TID.X ;  /* 0x00000000000b7919 */ /* 0x000ea20000002100 */
[----:B0-----:R-:W-:-:S05]  /*0060*/  IMAD R0, R0, 0x4, R9 ;  /* 0x0000000400007824 */ /* 0x001fca00078e0209 */
[----:B-1----:R-:W-:Y:S01]  /*0070*/  ISETP.GE.AND P0, PT, R0, UR11, PT ;  /* 0x0000000b00007c0c */ /* 0x002fe2000bf06270 */
[----:B--2---:R-:W-:-:S05]  /*0080*/  IMAD R3, R3, 0x20, R11 ;  /* 0x0000002003037824 */ /* 0x004fca00078e020b */
        /* <DEDUP_REMOVED lines=8> */
[----:B--2---:R-:W2:Y:S01]  /*0110*/  LDG.E.S8 R4, desc[UR8][R4.64] ;  /* 0x0000000804047981 */ /* 0x004ea2000c1e1300 */
[----:B------:R-:W0:Y:S01]  /*0120*/  S2UR UR5, SR_CgaCtaId ;  /* 0x00000000000579c3 */ /* 0x000e220000008800 */
[----:B------:R-:W-:Y:S01]  /*0130*/  UMOV UR4, 0x400 ;  /* 0x0000040000047882 */ /* 0x000fe20000000000 */
[----:B------:R-:W-:Y:S01]  /*0140*/  ISETP.NE.AND P1, PT, R11, RZ, PT ;  /* 0x000000ff0b00720c */ /* 0x000fe20003f25270 */
[----:B------:R-:W-:Y:S01]  /*0150*/  BSSY.RECONVERGENT B0, `(.L_x_19) ;  /* 0x0000020000007945 */ /* 0x000fe20003800200 */
[----:B0-----:R-:W-:Y:S02]  /*0160*/  ULEA UR6, UR5, UR4, 0x18 ;  /* 0x0000000405067291 */ /* 0x001fe4000f8ec0ff */
[----:B------:R-:W-:-:S04]  /*0170*/  UIADD3 UR4, UPT, UPT, UR4, 0x10, URZ ;  /* 0x0000001004047890 */ /* 0x000fc8000fffe0ff */
[----:B------:R-:W-:Y:S01]  /*0180*/  ULEA UR4, UR5, UR4, 0x18 ;  /* 0x0000000405047291 */ /* 0x000fe2000f8ec0ff */
[----:B------:R-:W-:Y:S02]  /*0190*/  LEA R7, R9, UR6, 0x2 ;  /* 0x0000000609077c11 */ /* 0x000fe4000f8e10ff */
[----:B--2---:R-:W-:-:S13]  /*01a0*/  ISETP.GT.AND P0, PT, R4, RZ, PT ;  /* 0x000000ff0400720c */ /* 0x004fda0003f04270 */
[----:B------:R-:W-:Y:S02]  /*01b0*/  VOTE.ANY R2, PT, P0 ;  /* 0x0000000000027806 */ /* 0x000fe400000e0100 */
[----:B------:R-:W-:Y:S02]  /*01c0*/  ISETP.GE.AND P0, PT, R4, 0x1, PT ;  /* 0x000000010400780c */ /* 0x000fe40003f06270 */
[----:B------:R-:W-:Y:S01]  /*01d0*/  LEA R4, R9, UR4, 0x7 ;  /* 0x0000000409047c11 */ /* 0x000fe2000f8e38ff */
[----:B------:R0:W-:Y:S04]  /*01e0*/  @!P1 STS [R7], R2 ;  /* 0x0000000207009388 */ /* 0x0001e80000000800 */
[----:B------:R-:W-:Y:S01]  /*01f0*/  IMAD R6, R11, 0x4, R4 ;  /* 0x000000040b067824 */ /* 0x000fe200078e0204 */
[----:B------:R-:W-:Y:S06]  /*0200*/  BAR.SYNC.DEFER_BLOCKING 0x0 ;  /* 0x0000000000007b1d */ /* 0x000fec0000010000 */
[----:B0-----:R-:W-:Y:S05]  /*0210*/  @!P0 BRA `(.L_x_20) ;  /* 0x0000000000448947 */ /* 0x001fea0003800000 */
[----:B------:R-:W0:Y:S01]  /*0220*/  LDS R7, [R7] ;  /* 0x0000000007077984 */ /* 0x000e220000000800 */
[----:B------:R-:W-:-:S04]  /*0230*/  IADD3 R2, PT, PT, -R11, 0x20, RZ ;  /* 0x000000200b027810 */ /* 0x000fc80007ffe1ff */
[----:B0-----:R-:W-:-:S06]  /*0240*/  SHF.L.U32 R2, R7, R2, RZ ;  /* 0x0000000207027219 */ /* 0x001fcc00000006ff */
[----:B------:R-:W0:Y:S02]  /*0250*/  FLO.U32 R2, ~R2 ;  /* 0x8000000200027300 */ /* 0x000e2400000e0000 */
[----:B0-----:R-:W-:-:S04]  /*0260*/  IADD3 R8, PT, PT, -R2, 0x1f, RZ ;  /* 0x0000001f02087810 */ /* 0x001fc80007ffe1ff */
[----:B------:R-:W-:-:S13]  /*0270*/  ISETP.NE.AND P1, PT, R8, RZ, PT ;  /* 0x000000ff0800720c */ /* 0x000fda0003f25270 */
[----:B------:R-:W-:Y:S02]  /*0280*/  @P1 IMAD.IADD R5, R11, 0x1, -R8 ;  /* 0x000000010b051824 */ /* 0x000fe400078e0a08 */
[----:B------:R-:W-:Y:S02]  /*0290*/  @!P1 IMAD R9, R0, UR10, R3 ;  /* 0x0000000a00099c24 */ /* 0x000fe4000f8e0203 */
[----:B------:R-:W-:Y:S02]  /*02a0*/  @P1 IMAD R11, R5, 0x4, R4 ;  /* 0x00000004050b1824 */ /* 0x000fe400078e0204 */
[----:B------:R-:W0:Y:S01]  /*02b0*/  @!P1 LDC.64 R4, c[0x0][0x388] ;  /* 0x0000e200ff049b82 */ /* 0x000e220000000a00 */
[----:B------:R-:W-:Y:S01]  /*02c0*/  @!P1 STS [R6], R9 ;  /* 0x0000000906009388 */ /* 0x000fe20000000800 */
[----:B------:R-:W-:-:S03]  /*02d0*/  @P1 IMAD R7, R8, 0x4, R11 ;  /* 0x0000000408071824 */ /* 0x000fc600078e020b */
[----:B------:R-:W1:Y:S01]  /*02e0*/  @P1 LDS R10, [R11] ;  /* 0x000000000b0a1984 */ /* 0x000e620000000800 */
[----:B0-----:R-:W-:-:S05]  /*02f0*/  @!P1 IMAD.WIDE.U32 R4, R9, 0x4, R4 ;  /* 0x0000000409049825 */ /* 0x001fca00078e0004 */
[----:B------:R0:W-:Y:S04]  /*0300*/  @!P1 STG.E desc[UR8][R4.64], R9 ;  /* 0x0000000904009986 */ /* 0x0001e8000c101908 */
[----:B-1----:R0:W-:Y:S01]  /*0310*/  @P1 STS [R7], R10 ;  /* 0x0000000a07001388 */ /* 0x0021e20000000800 */
[----:B------:R-:W-:Y:S05]  /*0320*/  BRA `(.L_x_21) ;  /* 0x0000000000087947 */ /* 0x000fea0003800000 */
.L_x_20:
[----:B------:R-:W-:-:S05]  /*0330*/  IMAD.MOV.U32 R5, RZ, RZ, -0x1 ;  /* 0xffffffffff057424 */ /* 0x000fca00078e00ff */
[----:B------:R1:W-:Y:S02]  /*0340*/  STS [R6], R5 ;  /* 0x0000000506007388 */ /* 0x0003e40000000800 */
.L_x_21:
[----:B------:R-:W-:Y:S05]  /*0350*/  BSYNC.RECONVERGENT B0 ;  /* 0x0000000000007941 */ /* 0x000fea0003800200 */
.L_x_19:
[----:B------:R-:W-:Y:S06]  /*0360*/  BAR.SYNC.DEFER_BLOCKING 0x0 ;  /* 0x0000000000007b1d */ /* 0x000fec0000010000 */
[----:B------:R-:W-:Y:S05]  /*0370*/  @!P0 EXIT ;  /* 0x000000000000894d */ /* 0x000fea0003800000 */
[----:B0-----:R-:W0:Y:S01]  /*0380*/  LDS R7, [R6] ;  /* 0x0000000006077984 */ /* 0x001e220000000800 */
[----:B-1----:R-:W1:Y:S01]  /*0390*/  LDC.64 R4, c[0x0][0x388] ;  /* 0x0000e200ff047b82 */ /* 0x002e620000000a00 */
[----:B------:R-:W-:-:S04]  /*03a0*/  IMAD R3, R0, UR10, R3 ;  /* 0x0000000a00037c24 */ /* 0x000fc8000f8e0203 */
[----:B-1----:R-:W-:-:S05]  /*03b0*/  IMAD.WIDE R2, R3, 0x4, R4 ;  /* 0x0000000403027825 */ /* 0x002fca00078e0204 */
[----:B0-----:R-:W-:Y:S01]  /*03c0*/  STG.E desc[UR8][R2.64], R7 ;  /* 0x0000000702007986 */ /* 0x001fe2000c101908 */
[----:B------:R-:W-:Y:S05]  /*03d0*/  EXIT ;  /* 0x000000000000794d */ /* 0x000fea0003800000 */
.L_x_22:
        /* <DEDUP_REMOVED lines=10> */
.L_x_27:


//--------------------- .nv.shared.reserved.0     --------------------------
	.section	.nv.shared.reserved.0,"aw",@nobits
	.weak		__nv_reservedSMEM_offset_0_alias
	.size		__nv_reservedSMEM_offset_0_alias, 0, 64
	.other		__nv_reservedSMEM_offset_0_alias,@"STO_CUDA_RESERVED_SHARED STV_DEFAULT"
__nv_reservedSMEM_offset_0_alias:
	.zero		0
	.zero		64


//--------------------- .nv.global                --------------------------
	.section	.nv.global,"aw",@nobits
.nv.global:
	.type		_ZN34_INTERNAL_59c2840e_4_k_cu_8cfcc0b56thrust24THRUST_300001_SM_1000_NS3seqE,@object
	.size		_ZN34_INTERNAL_59c2840e_4_k_cu_8cfcc0b56thrust24THRUST_300001_SM_1000_NS3seqE,(_ZN34_INTERNAL_59c2840e_4_k_cu_8cfcc0b54cuda3std3__48in_placeE - _ZN34_INTERNAL_59c2840e_4_k_cu_8cfcc0b56thrust24THRUST_300001_SM_1000_NS3seqE)
_ZN34_INTERNAL_59c2840e_4_k_cu_8cfcc0b56thrust24THRUST_300001_SM_1000_NS3seqE:
	.zero		1
	.type		_ZN34_INTERNAL_59c2840e_4_k_cu_8cfcc0b54cuda3std3__48in_placeE,@object
	.size		_ZN34_INTERNAL_59c2840e_4_k_cu_8cfcc0b54cuda3std3__48in_placeE,(_ZN34_INTERNAL_59c2840e_4_k_cu_8cfcc0b54cuda3std6ranges3__45__cpo4sizeE - _ZN34_INTERNAL_59c2840e_4_k_cu_8cfcc0b54cuda3std3__48in_placeE)
_ZN34_INTERNAL_59c2840e_4_k_cu_8cfcc0b54cuda3std3__48in_placeE:
	.zero		1
	.type		_ZN34_INTERNAL_59c2840e_4_k_cu_8cfcc0b54cuda3std6ranges3__45__cpo4sizeE,@object
	.size		_ZN34_INTERNAL_59c2840e_4_k_cu_8cfcc0b54cuda3std6ranges3__45__cpo4sizeE,(_ZN34_INTERNAL_59c2840e_4_k_cu_8cfcc0b56thrust24THRUST_300001_SM_1000_NS12placeholders2_3E - _ZN34_INTERNAL_59c2840e_4_k_cu_8cfcc0b54cuda3std6ranges3__45__cpo4sizeE)
_ZN34_INTERNAL_59c2840e_4_k_cu_8cfcc0b54cuda3std6ranges3__45__cpo4sizeE:
	.zero		1
	.type		_ZN34_INTERNAL_59c2840e_4_k_cu_8cfcc0b56thrust24THRUST_300001_SM_1000_NS12placeholders2_3E,@object
	.size		_ZN34_INTERNAL_59c2840e_4_k_cu_8cfcc0b56thrust24THRUST_300001_SM_1000_NS12placeholders2_3E,(_ZN34_INTERNAL_59c2840e_4_k_cu_8cfcc0b54cuda3std3__45__cpo6cbeginE - _ZN34_INTERNAL_59c2840e_4_k_cu_8cfcc0b56thrust24THRUST_300001_SM_1000_NS12placeholders2_3E)
_ZN34_INTERNAL_59c2840e_4_k_cu_8cfcc0b56thrust24THRUST_300001_SM_1000_NS12placeholders2_3E:
	.zero		1
	.type		_ZN34_INTERNAL_59c2840e_4_k_cu_8cfcc0b54cuda3std3__45__cpo6cbeginE,@object
	.size		_ZN34_INTERNAL_59c2840e_4_k_cu_8cfcc0b54cuda3std3__45__cpo6cbeginE,(_ZN34_INTERNAL_59c2840e_4_k_cu_8cfcc0b54cuda3std6ranges3__45__cpo6cbeginE - _ZN34_INTERNAL_59c2840e_4_k_cu_8cfcc0b54cuda3std3__45__cpo6cbeginE)
_ZN34_INTERNAL_59c2840e_4_k_cu_8cfcc0b54cuda3std3__45__cpo6cbeginE:
	.zero		1
	.type		_ZN34_INTERNAL_59c2840e_4_k_cu_8cfcc0b54cuda3std6ranges3__45__cpo6cbeginE,@object
	.size		_ZN34_INTERNAL_59c2840e_4_k_cu_8cfcc0b54cuda3std6ranges3__45__cpo6cbeginE,(_ZN34_INTERNAL_59c2840e_4_k_cu_8cfcc0b56thrust24THRUST_300001_SM_1000_NS12placeholders2_7E - _ZN34_INTERNAL_59c2840e_4_k_cu_8cfcc0b54cuda3std6ranges3__45__cpo6cbeginE)
_ZN34_INTERNAL_59c2840e_4_k_cu_8cfcc0b54cuda3std6ranges3__45__cpo6cbeginE:
	.zero		1
	.type		_ZN34_INTERNAL_59c2840e_4_k_cu_8cfcc0b56thrust24THRUST_300001_SM_1000_NS12placeholders2_7E,@object
	.size		_ZN34_INTERNAL_59c2840e_4_k_cu_8cfcc0b56thrust24THRUST_300001_SM_1000_NS12placeholders2_7E,(_ZN34_INTERNAL_59c2840e_4_k_cu_8cfcc0b54cuda3std3__45__cpo7crbeginE - _ZN34_INTERNAL_59c2840e_4_k_cu_8cfcc0b56thrust24THRUST_300001_SM_1000_NS12placeholders2_7E)
_ZN34_INTERNAL_59c2840e_4_k_cu_8cfcc0b56thrust24THRUST_300001_SM_1000_NS12placeholders2_7E:
	.zero		1
	.type		_ZN34_INTERNAL_59c2840e_4_k_cu_8cfcc0b54cuda3std3__45__cpo7crbeginE,@object
	.size		_ZN34_INTERNAL_59c2840e_4_k_cu_8cfcc0b54cuda3std3__45__cpo7crbeginE,(_ZN34_INTERNAL_59c2840e_4_k_cu_8cfcc0b54cuda3std6ranges3__45__cpo4nextE - _ZN34_INTERNAL_59c2840e_4_k_cu_8cfcc0b54cuda3std3__45__cpo7crbeginE)
_ZN34_INTERNAL_59c2840e_4_k_cu_8cfcc0b54cuda3std3__45__cpo7crbeginE:
	.zero		1
	.type		_ZN34_INTERNAL_59c2840e_4_k_cu_8cfcc0b54cuda3std6ranges3__45__cpo4nextE,@object
	.size		_ZN34_INTERNAL_59c2840e_4_k_cu_8cfcc0b54cuda3std6ranges3__45__cpo4nextE,(_ZN34_INTERNAL_59c2840e_4_k_cu_8cfcc0b54cuda3std6ranges3__45__cpo4swapE - _ZN34_INTERNAL_59c2840e_4_k_cu_8cfcc0b54cuda3std6ranges3__45__cpo4nextE)
_ZN34_INTERNAL_59c2840e_4_k_cu_8cfcc0b54cuda3std6ranges3__45__cpo4nextE:
	.zero		1
	.type		_ZN34_INTERNAL_59c2840e_4_k_cu_8cfcc0b54cuda3std6ranges3__45__cpo4swapE,@object
	.size		_ZN34_INTERNAL_59c2840e_4_k_cu_8cfcc0b54cuda3std6ranges3__45__cpo4swapE,(_ZN34_INTERNAL_59c2840e_4_k_cu_8cfcc0b56thrust24THRUST_300001_SM_1000_NS8cuda_cub10par_nosyncE - _ZN34_INTERNAL_59c2840e_4_k_cu_8cfcc0b54cuda3std6ranges3__45__cpo4swapE)
_ZN34_INTERNAL_59c2840e_4_k_cu_8cfcc0b54cuda3std6ranges3__45__cpo4swapE:
	.zero		1
	.type		_ZN34_INTERNAL_59c2840e_4_k_cu_8cfcc0b56thrust24THRUST_300001_SM_1000_NS8cuda_cub10par_nosyncE,@object
	.size		_ZN34_INTERNAL_59c2840e_4_k_cu_8cfcc0b56thrust24THRUST_300001_SM_1000_NS8cuda_cub10par_nosyncE,(_ZN34_INTERNAL_59c2840e_4_k_cu_8cfcc0b56thrust24THRUST_300001_SM_1000_NS12placeholders2_9E - _ZN34_INTERNAL_59c2840e_4_k_cu_8cfcc0b56thrust24THRUST_300001_SM_1000_NS8cuda_cub10par_nosyncE)
_ZN34_INTERNAL_59c2840e_4_k_cu_8cfcc0b56thrust24THRUST_300001_SM_1000_NS8cuda_cub10par_nosyncE:
	.zero		1
	.type		_ZN34_INTERNAL_59c2840e_4_k_cu_8cfcc0b56thrust24THRUST_300001_SM_1000_NS12placeholders2_9E,@object
	.size		_ZN34_INTERNAL_59c2840e_4_k_cu_8cfcc0b56thrust24THRUST_300001_SM_1000_NS12placeholders2_9E,(_ZN34_INTERNAL_59c2840e_4_k_cu_8cfcc0b54cuda3std3__436_GLOBAL__N__59c2840e_4_k_cu_8cfcc0b56ignoreE - _ZN34_INTERNAL_59c2840e_4_k_cu_8cfcc0b56thrust24THRUST_300001_SM_1000_NS12placeholders2_9E)
_ZN34_INTERNAL_59c2840e_4_k_cu_8cfcc0b56thrust24THRUST_300001_SM_1000_NS12placeholders2_9E:
	.zero		1
	.type		_ZN34_INTERNAL_59c2840e_4_k_cu_8cfcc0b54cuda3std3__436_GLOBAL__N__59c2840e_4_k_cu_8cfcc0b56ignoreE,@object
	.size		_ZN34_INTERNAL_59c2840e_4_k_cu_8cfcc0b54cuda3std3__436_GLOBAL__N__59c2840e_4_k_cu_8cfcc0b56ignoreE,(_ZN34_INTERNAL_59c2840e_4_k_cu_8cfcc0b54cuda3std6ranges3__45__cpo4dataE - _ZN34_INTERNAL_59c2840e_4_k_cu_8cfcc0b54cuda3std3__436_GLOBAL__N__59c2840e_4_k_cu_8cfcc0b56ignoreE)
_ZN34_INTERNAL_59c2840e_4_k_cu_8cfcc0b54cuda3std3__436_GLOBAL__N__59c2840e_4_k_cu_8cfcc0b56ignoreE:
	.zero		1
	.type		_ZN34_INTERNAL_59c2840e_4_k_cu_8cfcc0b54cuda3std6ranges3__45__cpo4dataE,@object
	.size		_ZN34_INTERNAL_59c2840e_4_k_cu_8cfcc0b54cuda3std6ranges3__45__cpo4dataE,(_ZN34_INTERNAL_59c2840e_4_k_cu_8cfcc0b56thrust24THRUST_300001_SM_1000_NS12placeholders2_1E - _ZN34_INTERNAL_59c2840e_4_k_cu_8cfcc0b54cuda3std6ranges3__45__cpo4dataE)
_ZN34_INTERNAL_59c2840e_4_k_cu_8cfcc0b54cuda3std6ranges3__45__cpo4dataE:
	.zero		1
	.type		_ZN34_INTERNAL_59c2840e_4_k_cu_8cfcc0b56thrust24THRUST_300001_SM_1000_NS12placeholders2_1E,@object
	.size		_ZN34_INTERNAL_59c2840e_4_k_cu_8cfcc0b56thrust24THRUST_300001_SM_1000_NS12placeholders2_1E,(_ZN34_INTERNAL_59c2840e_4_k_cu_8cfcc0b54cuda3std3__45__cpo5beginE - _ZN34_INTERNAL_59c2840e_4_k_cu_8cfcc0b56thrust24THRUST_300001_SM_1000_NS12placeholders2_1E)
_ZN34_INTERNAL_59c2840e_4_k_cu_8cfcc0b56thrust24THRUST_300001_SM_1000_NS12placeholders2_1E:
	.zero		1
	.type		_ZN34_INTERNAL_59c2840e_4_k_cu_8cfcc0b54cuda3std3__45__cpo5beginE,@object
	.size		_ZN34_INTERNAL_59c2840e_4_k_cu_8cfcc0b54cuda3std3__45__cpo5beginE,(_ZN34_INTERNAL_59c2840e_4_k_cu_8cfcc0b54cuda3std6ranges3__45__cpo5beginE - _ZN34_INTERNAL_59c2840e_4_k_cu_8cfcc0b54cuda3std3__45__cpo5beginE)
_ZN34_INTERNAL_59c2840e_4_k_cu_8cfcc0b54cuda3std3__45__cpo5beginE:
	.zero		1
	.type		_ZN34_INTERNAL_59c2840e_4_k_cu_8cfcc0b54cuda3std6ranges3__45__cpo5beginE,@object
	.size		_ZN34_INTERNAL_59c2840e_4_k_cu_8cfcc0b54cuda3std6ranges3__45__cpo5beginE,(_ZN34_INTERNAL_59c2840e_4_k_cu_8cfcc0b56thrust24THRUST_300001_SM_1000_NS12placeholders2_5E - _ZN34_INTERNAL_59c2840e_4_k_cu_8cfcc0b54cuda3std6ranges3__45__cpo5beginE)
_ZN34_INTERNAL_59c2840e_4_k_cu_8cfcc0b54cuda3std6ranges3__45__cpo5beginE:
	.zero		1
	.type		_ZN34_INTERNAL_59c2840e_4_k_cu_8cfcc0b56thrust24THRUST_300001_SM_1000_NS12placeholders2_5E,@object
	.size		_ZN34_INTERNAL_59c2840e_4_k_cu_8cfcc0b56thrust24THRUST_300001_SM_1000_NS12placeholders2_5E,(_ZN34_INTERNAL_59c2840e_4_k_cu_8cfcc0b54cuda3std3__45__cpo6rbeginE - _ZN34_INTERNAL_59c2840e_4_k_cu_8cfcc0b56thrust24THRUST_300001_SM_1000_NS12placeholders2_5E)
_ZN34_INTERNAL_59c2840e_4_k_cu_8cfcc0b56thrust24THRUST_300001_SM_1000_NS12placeholders2_5E:
	.zero		1
	.type		_ZN34_INTERNAL_59c2840e_4_k_cu_8cfcc0b54cuda3std3__45__cpo6rbeginE,@object
	.size		_ZN34_INTERNAL_59c2840e_4_k_cu_8cfcc0b54cuda3std3__45__cpo6rbeginE,(_ZN34_INTERNAL_59c2840e_4_k_cu_8cfcc0b54cuda3std6ranges3__45__cpo7advanceE - _ZN34_INTERNAL_59c2840e_4_k_cu_8cfcc0b54cuda3std3__45__cpo6rbeginE)
_ZN34_INTERNAL_59c2840e_4_k_cu_8cfcc0b54cuda3std3__45__cpo6rbeginE:
	.zero		1
	.type		_ZN34_INTERNAL_59c2840e_4_k_cu_8cfcc0b54cuda3std6ranges3__45__cpo7advanceE,@object
	.size		_ZN34_INTERNAL_59c2840e_4_k_cu_8cfcc0b54cuda3std6ranges3__45__cpo7advanceE,(_ZN34_INTERNAL_59c2840e_4_k_cu_8cfcc0b54cuda3std3__47nulloptE - _ZN34_INTERNAL_59c2840e_4_k_cu_8cfcc0b54cuda3std6ranges3__45__cpo7advanceE)
_ZN34_INTERNAL_59c2840e_4_k_cu_8cfcc0b54cuda3std6ranges3__45__cpo7advanceE:
	.zero		1
	.type		_ZN34_INTERNAL_59c2840e_4_k_cu_8cfcc0b54cuda3std3__47nulloptE,@object
	.size		_ZN34_INTERNAL_59c2840e_4_k_cu_8cfcc0b54cuda3std3__47nulloptE,(_ZN34_INTERNAL_59c2840e_4_k_cu_8cfcc0b54cuda3std6ranges3__45__cpo8distanceE - _ZN34_INTERNAL_59c2840e_4_k_cu_8cfcc0b54cuda3std3__47nulloptE)
_ZN34_INTERNAL_59c2840e_4_k_cu_8cfcc0b54cuda3std3__47nulloptE:
	.zero		1
	.type		_ZN34_INTERNAL_59c2840e_4_k_cu_8cfcc0b54cuda3std6ranges3__45__cpo8distanceE,@object
	.size		_ZN34_INTERNAL_59c2840e_4_k_cu_8cfcc0b54cuda3std6ranges3__45__cpo8distanceE,(_ZN34_INTERNAL_59c2840e_4_k_cu_8cfcc0b56thrust24THRUST_300001_SM_1000_NS12placeholders3_10E - _ZN34_INTERNAL_59c2840e_4_k_cu_8cfcc0b54cuda3std6ranges3__45__cpo8distanceE)
_ZN34_INTERNAL_59c2840e_4_k_cu_8cfcc0b54cuda3std6ranges3__45__cpo8distanceE:
	.zero		1
	.type		_ZN34_INTERNAL_59c2840e_4_k_cu_8cfcc0b56thrust24THRUST_300001_SM_1000_NS12placeholders3_10E,@object
	.size		_ZN34_INTERNAL_59c2840e_4_k_cu_8cfcc0b56thrust24THRUST_300001_SM_1000_NS12placeholders3_10E,(_ZN34_INTERNAL_59c2840e_4_k_cu_8cfcc0b54cuda3std3__419piecewise_constructE - _ZN34_INTERNAL_59c2840e_4_k_cu_8cfcc0b56thrust24THRUST_300001_SM_1000_NS12placeholders3_10E)
_ZN34_INTERNAL_59c2840e_4_k_cu_8cfcc0b56thrust24THRUST_300001_SM_1000_NS12placeholders3_10E:
	.zero		1
	.type		_ZN34_INTERNAL_59c2840e_4_k_cu_8cfcc0b54cuda3std3__419piecewise_constructE,@object
	.size		_ZN34_INTERNAL_59c2840e_4_k_cu_8cfcc0b54cuda3std3__419piecewise_constructE,(_ZN34_INTERNAL_59c2840e_4_k_cu_8cfcc0b54cuda3std6ranges3__45__cpo5cdataE - _ZN34_INTERNAL_59c2840e_4_k_cu_8cfcc0b54cuda3std3__419piecewise_constructE)
_ZN34_INTERNAL_59c2840e_4_k_cu_8cfcc0b54cuda3std3__419piecewise_constructE:
	.zero		1
	.type		_ZN34_INTERNAL_59c2840e_4_k_cu_8cfcc0b54cuda3std6ranges3__45__cpo5cdataE,@object
	.size		_ZN34_INTERNAL_59c2840e_4_k_cu_8cfcc0b54cuda3std6ranges3__45__cpo5cdataE,(_ZN34_INTERNAL_59c2840e_4_k_cu_8cfcc0b56thrust24THRUST_300001_SM_1000_NS12placeholders2_2E - _ZN34_INTERNAL_59c2840e_4_k_cu_8cfcc0b54cuda3std6ranges3__45__cpo5cdataE)
_ZN34_INTERNAL_59c2840e_4_k_cu_8cfcc0b54cuda3std6ranges3__45__cpo5cdataE:
	.zero		1
	.type		_ZN34_INTERNAL_59c2840e_4_k_cu_8cfcc0b56thrust24THRUST_300001_SM_1000_NS12placeholders2_2E,@object
	.size		_ZN34_INTERNAL_59c2840e_4_k_cu_8cfcc0b56thrust24THRUST_300001_SM_1000_NS12placeholders2_2E,(_ZN34_INTERNAL_59c2840e_4_k_cu_8cfcc0b54cuda3std3__45__cpo3endE - _ZN34_INTERNAL_59c2840e_4_k_cu_8cfcc0b56thrust24THRUST_300001_SM_1000_NS12placeholders2_2E)
_ZN34_INTERNAL_59c2840e_4_k_cu_8cfcc0b56thrust24THRUST_300001_SM_1000_NS12placeholders2_2E:
	.zero		1
	.type		_ZN34_INTERNAL_59c2840e_4_k_cu_8cfcc0b54cuda3std3__45__cpo3endE,@object
	.size		_ZN34_INTERNAL_59c2840e_4_k_cu_8cfcc0b54cuda3std3__45__cpo3endE,(_ZN34_INTERNAL_59c2840e_4_k_cu_8cfcc0b54cuda3std6ranges3__45__cpo3endE - _ZN34_INTERNAL_59c2840e_4_k_cu_8cfcc0b54cuda3std3__45__cpo3endE)
_ZN34_INTERNAL_59c2840e_4_k_cu_8cfcc0b54cuda3std3__45__cpo3endE:
	.zero		1
	.type		_ZN34_INTERNAL_59c2840e_4_k_cu_8cfcc0b54cuda3std6ranges3__45__cpo3endE,@object
	.size		_ZN34_INTERNAL_59c2840e_4_k_cu_8cfcc0b54cuda3std6ranges3__45__cpo3endE,(_ZN34_INTERNAL_59c2840e_4_k_cu_8cfcc0b56thrust24THRUST_300001_SM_1000_NS12placeholders2_6E - _ZN34_INTERNAL_59c2840e_4_k_cu_8cfcc0b54cuda3std6ranges3__45__cpo3endE)
_ZN34_INTERNAL_59c2840e_4_k_cu_8cfcc0b54cuda3std6ranges3__45__cpo3endE:
	.zero		1
	.type		_ZN34_INTERNAL_59c2840e_4_k_cu_8cfcc0b56thrust24THRUST_300001_SM_1000_NS12placeholders2_6E,@object
	.size		_ZN34_INTERNAL_59c2840e_4_k_cu_8cfcc0b56thrust24THRUST_300001_SM_1000_NS12placeholders2_6E,(_ZN34_INTERNAL_59c2840e_4_k_cu_8cfcc0b54cuda3std3__45__cpo4rendE - _ZN34_INTERNAL_59c2840e_4_k_cu_8cfcc0b56thrust24THRUST_300001_SM_1000_NS12placeholders2_6E)
_ZN34_INTERNAL_59c2840e_4_k_cu_8cfcc0b56thrust24THRUST_300001_SM_1000_NS12placeholders2_6E:
	.zero		1
	.type		_ZN34_INTERNAL_59c2840e_4_k_cu_8cfcc0b54cuda3std3__45__cpo4rendE,@object
	.size		_ZN34_INTERNAL_59c2840e_4_k_cu_8cfcc0b54cuda3std3__45__cpo4rendE,(_ZN34_INTERNAL_59c2840e_4_k_cu_8cfcc0b54cuda3std6ranges3__45__cpo9iter_swapE - _ZN34_INTERNAL_59c2840e_4_k_cu_8cfcc0b54cuda3std3__45__cpo4rendE)
_ZN34_INTERNAL_59c2840e_4_k_cu_8cfcc0b54cuda3std3__45__cpo4rendE:
	.zero		1
	.type		_ZN34_INTERNAL_59c2840e_4_k_cu_8cfcc0b54cuda3std6ranges3__45__cpo9iter_swapE,@object
	.size		_ZN34_INTERNAL_59c2840e_4_k_cu_8cfcc0b54cuda3std6ranges3__45__cpo9iter_swapE,(_ZN34_INTERNAL_59c2840e_4_k_cu_8cfcc0b54cuda3std3__48unexpectE - _ZN34_INTERNAL_59c2840e_4_k_cu_8cfcc0b54cuda3std6ranges3__45__cpo9iter_swapE)
_ZN34_INTERNAL_59c2840e_4_k_cu_8cfcc0b54cuda3std6ranges3__45__cpo9iter_swapE:
	.zero		1
	.type		_ZN34_INTERNAL_59c2840e_4_k_cu_8cfcc0b54cuda3std3__48unexpectE,@object
	.size		_ZN34_INTERNAL_59c2840e_4_k_cu_8cfcc0b54cuda3std3__48unexpectE,(_ZN34_INTERNAL_59c2840e_4_k_cu_8cfcc0b56thrust24THRUST_300001_SM_1000_NS8cuda_cub3parE - _ZN34_INTERNAL_59c2840e_4_k_cu_8cfcc0b54cuda3std3__48unexpectE)
_ZN34_INTERNAL_59c2840e_4_k_cu_8cfcc0b54cuda3std3__48unexpectE:
	.zero		1
	.type		_ZN34_INTERNAL_59c2840e_4_k_cu_8cfcc0b56thrust24THRUST_300001_SM_1000_NS8cuda_cub3parE,@object
	.size		_ZN34_INTERNAL_59c2840e_4_k_cu_8cfcc0b56thrust24THRUST_300001_SM_1000_NS8cuda_cub3parE,(_ZN34_INTERNAL_59c2840e_4_k_cu_8cfcc0b56thrust24THRUST_300001_SM_1000_NS12placeholders2_4E - _ZN34_INTERNAL_59c2840e_4_k_cu_8cfcc0b56thrust24THRUST_300001_SM_1000_NS8cuda_cub3parE)
_ZN34_INTERNAL_59c2840e_4_k_cu_8cfcc0b56thrust24THRUST_300001_SM_1000_NS8cuda_cub3parE:
	.zero		1
	.type		_ZN34_INTERNAL_59c2840e_4_k_cu_8cfcc0b56thrust24THRUST_300001_SM_1000_NS12placeholders2_4E,@object
	.size		_ZN34_INTERNAL_59c2840e_4_k_cu_8cfcc0b56thrust24THRUST_300001_SM_1000_NS12placeholders2_4E,(_ZN34_INTERNAL_59c2840e_4_k_cu_8cfcc0b54cuda3std3__45__cpo4cendE - _ZN34_INTERNAL_59c2840e_4_k_cu_8cfcc0b56thrust24THRUST_300001_SM_1000_NS12placeholders2_4E)
_ZN34_INTERNAL_59c2840e_4_k_cu_8cfcc0b56thrust24THRUST_300001_SM_1000_NS12placeholders2_4E:
	.zero		1
	.type		_ZN34_INTERNAL_59c2840e_4_k_cu_8cfcc0b54cuda3std3__45__cpo4cendE,@object
	.size		_ZN34_INTERNAL_59c2840e_4_k_cu_8cfcc0b54cuda3std3__45__cpo4cendE,(_ZN34_INTERNAL_59c2840e_4_k_cu_8cfcc0b54cuda3std6ranges3__45__cpo4cendE - _ZN34_INTERNAL_59c2840e_4_k_cu_8cfcc0b54cuda3std3__45__cpo4cendE)
_ZN34_INTERNAL_59c2840e_4_k_cu_8cfcc0b54cuda3std3__45__cpo4cendE:
	.zero		1
	.type		_ZN34_INTERNAL_59c2840e_4_k_cu_8cfcc0b54cuda3std6ranges3__45__cpo4cendE,@object
	.size		_ZN34_INTERNAL_59c2840e_4_k_cu_8cfcc0b54cuda3std6ranges3__45__cpo4cendE,(_ZN34_INTERNAL_59c2840e_4_k_cu_8cfcc0b54cuda3std3__420unreachable_sentinelE - _ZN34_INTERNAL_59c2840e_4_k_cu_8cfcc0b54cuda3std6ranges3__45__cpo4cendE)
_ZN34_INTERNAL_59c2840e_4_k_cu_8cfcc0b54cuda3std6ranges3__45__cpo4cendE:
	.zero		1
	.type		_ZN34_INTERNAL_59c2840e_4_k_cu_8cfcc0b54cuda3std3__420unreachable_sentinelE,@object
	.size		_ZN34_INTERNAL_59c2840e_4_k_cu_8cfcc0b54cuda3std3__420unreachable_sentinelE,(_ZN34_INTERNAL_59c2840e_4_k_cu_8cfcc0b54cuda3std6ranges3__45__cpo5ssizeE - _ZN34_INTERNAL_59c2840e_4_k_cu_8cfcc0b54cuda3std3__420unreachable_sentinelE)
_ZN34_INTERNAL_59c2840e_4_k_cu_8cfcc0b54cuda3std3__420unreachable_sentinelE:
	.zero		1
	.type		_ZN34_INTERNAL_59c2840e_4_k_cu_8cfcc0b54cuda3std6ranges3__45__cpo5ssizeE,@object
	.size		_ZN34_INTERNAL_59c2840e_4_k_cu_8cfcc0b54cuda3std6ranges3__45__cpo5ssizeE,(_ZN34_INTERNAL_59c2840e_4_k_cu_8cfcc0b56thrust24THRUST_300001_SM_1000_NS12placeholders2_8E - _ZN34_INTERNAL_59c2840e_4_k_cu_8cfcc0b54cuda3std6ranges3__45__cpo5ssizeE)
_ZN34_INTERNAL_59c2840e_4_k_cu_8cfcc0b54cuda3std6ranges3__45__cpo5ssizeE:
	.zero		1
	.type		_ZN34_INTERNAL_59c2840e_4_k_cu_8cfcc0b56thrust24THRUST_300001_SM_1000_NS12placeholders2_8E,@object
	.size		_ZN34_INTERNAL_59c2840e_4_k_cu_8cfcc0b56thrust24THRUST_300001_SM_1000_NS12placeholders2_8E,(_ZN34_INTERNAL_59c2840e_4_k_cu_8cfcc0b54cuda3std3__45__cpo5crendE - _ZN34_INTERNAL_59c2840e_4_k_cu_8cfcc0b56thrust24THRUST_300001_SM_1000_NS12placeholders2_8E)
_ZN34_INTERNAL_59c2840e_4_k_cu_8cfcc0b56thrust24THRUST_300001_SM_1000_NS12placeholders2_8E:
	.zero		1
	.type		_ZN34_INTERNAL_59c2840e_4_k_cu_8cfcc0b54cuda3std3__45__cpo5crendE,@object
	.size		_ZN34_INTERNAL_59c2840e_4_k_cu_8cfcc0b54cuda3std3__45__cpo5crendE,(_ZN34_INTERNAL_59c2840e_4_k_cu_8cfcc0b54cuda3std6ranges3__45__cpo4prevE - _ZN34_INTERNAL_59c2840e_4_k_cu_8cfcc0b54cuda3std3__45__cpo5crendE)
_ZN34_INTERNAL_59c2840e_4_k_cu_8cfcc0b54cuda3std3__45__cpo5crendE:
	.zero		1
	.type		_ZN34_INTERNAL_59c2840e_4_k_cu_8cfcc0b54cuda3std6ranges3__45__cpo4prevE,@object
	.size		_ZN34_INTERNAL_59c2840e_4_k_cu_8cfcc0b54cuda3std6ranges3__45__cpo4prevE,(_ZN34_INTERNAL_59c2840e_4_k_cu_8cfcc0b54cuda3std6ranges3__45__cpo9iter_moveE - _ZN34_INTERNAL_59c2840e_4_k_cu_8cfcc0b54cuda3std6ranges3__45__cpo4prevE)
_ZN34_INTERNAL_59c2840e_4_k_cu_8cfcc0b54cuda3std6ranges3__45__cpo4prevE:
	.zero		1
	.type		_ZN34_INTERNAL_59c2840e_4_k_cu_8cfcc0b54cuda3std6ranges3__45__cpo9iter_moveE,@object
	.size		_ZN34_INTERNAL_59c2840e_4_k_cu_8cfcc0b54cuda3std6ranges3__45__cpo9iter_moveE,(_ZN34_INTERNAL_59c2840e_4_k_cu_8cfcc0b56thrust24THRUST_300001_SM_1000_NS6system6detail10sequential3seqE - _ZN34_INTERNAL_59c2840e_4_k_cu_8cfcc0b54cuda3std6ranges3__45__cpo9iter_moveE)
_ZN34_INTERNAL_59c2840e_4_k_cu_8cfcc0b54cuda3std6ranges3__45__cpo9iter_moveE:
	.zero		1
	.type		_ZN34_INTERNAL_59c2840e_4_k_cu_8cfcc0b56thrust24THRUST_300001_SM_1000_NS6system6detail10sequential3seqE,@object
	.size		_ZN34_INTERNAL_59c2840e_4_k_cu_8cfcc0b56thrust24THRUST_300001_SM_1000_NS6system6detail10sequential3seqE,(.L_31 - _ZN34_INTERNAL_59c2840e_4_k_cu_8cfcc0b56thrust24THRUST_300001_SM_1000_NS6system6detail10sequential3seqE)
_ZN34_INTERNAL_59c2840e_4_k_cu_8cfcc0b56thrust24THRUST_300001_SM_1000_NS6system6detail10sequential3seqE:
	.zero		1
.L_31:


//--------------------- .nv.shared._Z13stripLabelingPKbPjiii --------------------------
	.section	.nv.shared._Z13stripLabelingPKbPjiii,"aw",@nobits
	.sectionflags	@""
	.align	4
.nv.shared._Z13stripLabelingPKbPjiii:
	.zero		1552


//--------------------- .nv.constant0._ZN3cub18CUB_300001_SM_10006detail8for_each13static_kernelINS2_12policy_hub_t12policy_500_tEmN6thrust24THRUST_300001_SM_1000_NS8cuda_cub20__uninitialized_fill7functorINS7_10device_ptrIjEEjEEEEvT0_T1_ --------------------------
	.section	.nv.constant0._ZN3cub18CUB_300001_SM_10006detail8for_each13static_kernelINS2_12policy_hub_t12policy_500_tEmN6thrust24THRUST_300001_SM_1000_NS8cuda_cub20__uninitialized_fill7functorINS7_10device_ptrIjEEjEEEEvT0_T1_,"a",@progbits
	.sectionflags	@""
	.align	4
.nv.constant0._ZN3cub18CUB_300001_SM_10006detail8for_each13static_kernelINS2_12policy_hub_t12policy_500_tEmN6thrust24THRUST_300001_SM_1000_NS8cuda_cub20__uninitialized_fill7functorINS7_10device_ptrIjEEjEEEEvT0_T1_:
	.zero		920


//--------------------- .nv.constant0._ZN3cub18CUB_300001_SM_10006detail11EmptyKernelIvEEvv --------------------------
	.section	.nv.constant0._ZN3cub18CUB_300001_SM_10006detail11EmptyKernelIvEEvv,"a",@progbits
	.sectionflags	@""
	.align	4
.nv.constant0._ZN3cub18CUB_300001_SM_10006detail11EmptyKernelIvEEvv:
	.zero		896


//--------------------- .nv.constant0._Z21relabelingAndFeaturesPjPKbS_S_iii --------------------------
	.section	.nv.constant0._Z21relabelingAndFeaturesPjPKbS_S_iii,"a",@progbits
	.sectionflags	@""
	.align	4
.nv.constant0._Z21relabelingAndFeaturesPjPKbS_S_iii:
	.zero		940


//--------------------- .nv.constant0._Z13borderMergingPKbPjiii --------------------------
	.section	.nv.constant0._Z13borderMergingPKbPjiii,"a",@progbits
	.sectionflags	@""
	.align	4
.nv.constant0._Z13borderMergingPKbPjiii:
	.zero		924


//--------------------- .nv.constant0._Z13stripLabelingPKbPjiii --------------------------
	.section	.nv.constant0._Z13stripLabelingPKbPjiii,"a",@progbits
	.sectionflags	@""
	.align	4
.nv.constant0._Z13stripLabelingPKbPjiii:
	.zero		924


//--------------------- SYMBOLS --------------------------

	.type		.nv.reservedSmem.offset0,@object
	.size		.nv.reservedSmem.offset0,0x4
	.type		.nv.reservedSmem.cap,@object
	.size		.nv.reservedSmem.cap,0x4
